	.headerflags	@"EF_CUDA_TEXMODE_UNIFIED EF_CUDA_64BIT_ADDRESS EF_CUDA_SM86 EF_CUDA_VIRTUAL_SM(EF_CUDA_SM86)"
	.elftype	@"ET_EXEC"


//--------------------- .nv.info                  --------------------------
	.section	.nv.info,"",@"SHT_CUDA_INFO"
	.align	4


	//----- nvinfo : EIATTR_REGCOUNT
	.align		4
        /*0000*/ 	.byte	0x04, 0x2f
        /*0002*/ 	.short	(.L_2 - .L_1)
	.align		4
.L_1:
        /*0004*/ 	.word	index@(triton_red_fused__to_copy_add_amax_amin_clamp_gelu_mul_reciprocal_17)
        /*0008*/ 	.word	0x0000003b


	//----- nvinfo : EIATTR_MIN_STACK_SIZE
	.align		4
.L_2:
        /*000c*/ 	.byte	0x04, 0x12
        /*000e*/ 	.short	(.L_4 - .L_3)
	.align		4
.L_3:
        /*0010*/ 	.word	index@(triton_red_fused__to_copy_add_amax_amin_clamp_gelu_mul_reciprocal_17)
        /*0014*/ 	.word	0x00000000


	//----- nvinfo : EIATTR_FRAME_SIZE
	.align		4
.L_4:
        /*0018*/ 	.byte	0x04, 0x11
        /*001a*/ 	.short	(.L_6 - .L_5)
	.align		4
.L_5:
        /*001c*/ 	.word	index@(triton_red_fused__to_copy_add_amax_amin_clamp_gelu_mul_reciprocal_17)
        /*0020*/ 	.word	0x00000000


	//----- nvinfo : EIATTR_MIN_STACK_SIZE
	.align		4
.L_6:
        /*0024*/ 	.byte	0x04, 0x12
        /*0026*/ 	.short	(.L_8 - .L_7)
	.align		4
.L_7:
        /*0028*/ 	.word	index@(triton_red_fused__to_copy_add_amax_amin_clamp_gelu_mul_reciprocal_17)
        /*002c*/ 	.word	0x00000000
.L_8:


//--------------------- .nv.info.triton_red_fused__to_copy_add_amax_amin_clamp_gelu_mul_reciprocal_17 --------------------------
	.section	.nv.info.triton_red_fused__to_copy_add_amax_amin_clamp_gelu_mul_reciprocal_17,"",@"SHT_CUDA_INFO"
	.sectionflags	@""
	.align	4


	//----- nvinfo : EIATTR_CUDA_API_VERSION
	.align		4
        /*0000*/ 	.byte	0x04, 0x37
        /*0002*/ 	.short	(.L_10 - .L_9)
.L_9:
        /*0004*/ 	.word	0x0000007c


	//----- nvinfo : EIATTR_SW2861232_WAR
	.align		4
.L_10:
        /*0008*/ 	.byte	0x01, 0x35
	.zero		2


	//----- nvinfo : EIATTR_PARAM_CBANK
	.align		4
        /*000c*/ 	.byte	0x04, 0x0a
        /*000e*/ 	.short	(.L_12 - .L_11)
	.align		4
.L_11:
        /*0010*/ 	.word	index@(.nv.constant0.triton_red_fused__to_copy_add_amax_amin_clamp_gelu_mul_reciprocal_17)
        /*0014*/ 	.short	0x0160
        /*0016*/ 	.short	0x0058


	//----- nvinfo : EIATTR_CBANK_PARAM_SIZE
	.align		4
.L_12:
        /*0018*/ 	.byte	0x03, 0x19
        /*001a*/ 	.short	0x0058


	//----- nvinfo : EIATTR_KPARAM_INFO
	.align		4
        /*001c*/ 	.byte	0x04, 0x17
        /*001e*/ 	.short	(.L_14 - .L_13)
.L_13:
        /*0020*/ 	.word	0x00000000
        /*0024*/ 	.short	0x000b
        /*0026*/ 	.short	0x0050
        /*0028*/ 	.byte	0x00, 0xf4, 0x21, 0x00


	//----- nvinfo : EIATTR_KPARAM_INFO
	.align		4
.L_14:
        /*002c*/ 	.byte	0x04, 0x17
        /*002e*/ 	.short	(.L_16 - .L_15)
.L_15:
        /*0030*/ 	.word	0x00000000
        /*0034*/ 	.short	0x000a
        /*0036*/ 	.short	0x004c
        /*0038*/ 	.byte	0x00, 0xf0, 0x11, 0x00


	//----- nvinfo : EIATTR_KPARAM_INFO
	.align		4
.L_16:
        /*003c*/ 	.byte	0x04, 0x17
        /*003e*/ 	.short	(.L_18 - .L_17)
.L_17:
        /*0040*/ 	.word	0x00000000
        /*0044*/ 	.short	0x0009
        /*0046*/ 	.short	0x0048
        /*0048*/ 	.byte	0x00, 0xf0, 0x11, 0x00


	//----- nvinfo : EIATTR_KPARAM_INFO
	.align		4
.L_18:
        /*004c*/ 	.byte	0x04, 0x17
        /*004e*/ 	.short	(.L_20 - .L_19)
.L_19:
        /*0050*/ 	.word	0x00000000
        /*0054*/ 	.short	0x0008
        /*0056*/ 	.short	0x0040
        /*0058*/ 	.byte	0x00, 0xf4, 0x21, 0x00


	//----- nvinfo : EIATTR_KPARAM_INFO
	.align		4
.L_20:
        /*005c*/ 	.byte	0x04, 0x17
        /*005e*/ 	.short	(.L_22 - .L_21)
.L_21:
        /*0060*/ 	.word	0x00000000
        /*0064*/ 	.short	0x0007
        /*0066*/ 	.short	0x0038
        /*0068*/ 	.byte	0x00, 0xf4, 0x21, 0x00


	//----- nvinfo : EIATTR_KPARAM_INFO
	.align		4
.L_22:
        /*006c*/ 	.byte	0x04, 0x17
        /*006e*/ 	.short	(.L_24 - .L_23)
.L_23:
        /*0070*/ 	.word	0x00000000
        /*0074*/ 	.short	0x0006
        /*0076*/ 	.short	0x0030
        /*0078*/ 	.byte	0x00, 0xf4, 0x21, 0x00


	//----- nvinfo : EIATTR_KPARAM_INFO
	.align		4
.L_24:
        /*007c*/ 	.byte	0x04, 0x17
        /*007e*/ 	.short	(.L_26 - .L_25)
.L_25:
        /*0080*/ 	.word	0x00000000
        /*0084*/ 	.short	0x0005
        /*0086*/ 	.short	0x0028
        /*0088*/ 	.byte	0x00, 0xf4, 0x21, 0x00


	//----- nvinfo : EIATTR_KPARAM_INFO
	.align		4
.L_26:
        /*008c*/ 	.byte	0x04, 0x17
        /*008e*/ 	.short	(.L_28 - .L_27)
.L_27:
        /*0090*/ 	.word	0x00000000
        /*0094*/ 	.short	0x0004
        /*0096*/ 	.short	0x0020
        /*0098*/ 	.byte	0x00, 0xf4, 0x21, 0x00


	//----- nvinfo : EIATTR_KPARAM_INFO
	.align		4
.L_28:
        /*009c*/ 	.byte	0x04, 0x17
        /*009e*/ 	.short	(.L_30 - .L_29)
.L_29:
        /*00a0*/ 	.word	0x00000000
        /*00a4*/ 	.short	0x0003
        /*00a6*/ 	.short	0x0018
        /*00a8*/ 	.byte	0x00, 0xf4, 0x21, 0x00


	//----- nvinfo : EIATTR_KPARAM_INFO
	.align		4
.L_30:
        /*00ac*/ 	.byte	0x04, 0x17
        /*00ae*/ 	.short	(.L_32 - .L_31)
.L_31:
        /*00b0*/ 	.word	0x00000000
        /*00b4*/ 	.short	0x0002
        /*00b6*/ 	.short	0x0010
        /*00b8*/ 	.byte	0x00, 0xf4, 0x21, 0x00


	//----- nvinfo : EIATTR_KPARAM_INFO
	.align		4
.L_32:
        /*00bc*/ 	.byte	0x04, 0x17
        /*00be*/ 	.short	(.L_34 - .L_33)
.L_33:
        /*00c0*/ 	.word	0x00000000
        /*00c4*/ 	.short	0x0001
        /*00c6*/ 	.short	0x0008
        /*00c8*/ 	.byte	0x00, 0xf4, 0x21, 0x00


	//----- nvinfo : EIATTR_KPARAM_INFO
	.align		4
.L_34:
        /*00cc*/ 	.byte	0x04, 0x17
        /*00ce*/ 	.short	(.L_36 - .L_35)
.L_35:
        /*00d0*/ 	.word	0x00000000
        /*00d4*/ 	.short	0x0000
        /*00d6*/ 	.short	0x0000
        /*00d8*/ 	.byte	0x00, 0xf4, 0x21, 0x00


	//----- nvinfo : EIATTR_MAXREG_COUNT
	.align		4
.L_36:
        /*00dc*/ 	.byte	0x03, 0x1b
        /*00de*/ 	.short	0x0040


	//----- nvinfo : EIATTR_COOP_GROUP_MASK_REGIDS
	.align		4
        /*00e0*/ 	.byte	0x04, 0x29
        /*00e2*/ 	.short	(.L_38 - .L_37)


	//   ....[0]....
.L_37:
        /*00e4*/ 	.word	0xffffffff


	//   ....[1]....
        /*00e8*/ 	.word	0xffffffff


	//   ....[2]....
        /*00ec*/ 	.word	0xffffffff


	//   ....[3]....
        /*00f0*/ 	.word	0xffffffff


	//   ....[4]....
        /*00f4*/ 	.word	0xffffffff


	//   ....[5]....
        /*00f8*/ 	.word	0xffffffff


	//   ....[6]....
        /*00fc*/ 	.word	0xffffffff


	//   ....[7]....
        /*0100*/ 	.word	0xffffffff


	//   ....[8]....
        /*0104*/ 	.word	0xffffffff


	//   ....[9]....
        /*0108*/ 	.word	0xffffffff


	//   ....[10]....
        /*010c*/ 	.word	0xffffffff


	//   ....[11]....
        /*0110*/ 	.word	0xffffffff


	//   ....[12]....
        /*0114*/ 	.word	0xffffffff


	//   ....[13]....
        /*0118*/ 	.word	0xffffffff


	//   ....[14]....
        /*011c*/ 	.word	0xffffffff


	//   ....[15]....
        /*0120*/ 	.word	0xffffffff


	//   ....[16]....
        /*0124*/ 	.word	0xffffffff


	//   ....[17]....
        /*0128*/ 	.word	0xffffffff


	//   ....[18]....
        /*012c*/ 	.word	0xffffffff


	//   ....[19]....
        /*0130*/ 	.word	0xffffffff


	//   ....[20]....
        /*0134*/ 	.word	0xffffffff


	//   ....[21]....
        /*0138*/ 	.word	0xffffffff


	//   ....[22]....
        /*013c*/ 	.word	0xffffffff


	//   ....[23]....
        /*0140*/ 	.word	0xffffffff


	//   ....[24]....
        /*0144*/ 	.word	0xffffffff


	//   ....[25]....
        /*0148*/ 	.word	0xffffffff


	//   ....[26]....
        /*014c*/ 	.word	0xffffffff


	//   ....[27]....
        /*0150*/ 	.word	0xffffffff


	//   ....[28]....
        /*0154*/ 	.word	0xffffffff


	//   ....[29]....
        /*0158*/ 	.word	0xffffffff


	//----- nvinfo : EIATTR_COOP_GROUP_INSTR_OFFSETS
	.align		4
.L_38:
        /*015c*/ 	.byte	0x04, 0x28
        /*015e*/ 	.short	(.L_40 - .L_39)


	//   ....[0]....
.L_39:
        /*0160*/ 	.word	0x00001e40


	//   ....[1]....
        /*0164*/ 	.word	0x00001e60


	//   ....[2]....
        /*0168*/ 	.word	0x00001ec0


	//   ....[3]....
        /*016c*/ 	.word	0x00001ee0


	//   ....[4]....
        /*0170*/ 	.word	0x00001f30


	//   ....[5]....
        /*0174*/ 	.word	0x00001f60


	//   ....[6]....
        /*0178*/ 	.word	0x00001fb0


	//   ....[7]....
        /*017c*/ 	.word	0x00001fe0


	//   ....[8]....
        /*0180*/ 	.word	0x00002030


	//   ....[9]....
        /*0184*/ 	.word	0x00002060


	//   ....[10]....
        /*0188*/ 	.word	0x00002260


	//   ....[11]....
        /*018c*/ 	.word	0x00002270


	//   ....[12]....
        /*0190*/ 	.word	0x000022f0


	//   ....[13]....
        /*0194*/ 	.word	0x00002320


	//   ....[14]....
        /*0198*/ 	.word	0x00002350


	//   ....[15]....
        /*019c*/ 	.word	0x000023a0


	//   ....[16]....
        /*01a0*/ 	.word	0x000023d0


	//   ....[17]....
        /*01a4*/ 	.word	0x00002410


	//   ....[18]....
        /*01a8*/ 	.word	0x00002460


	//   ....[19]....
        /*01ac*/ 	.word	0x00002490


	//   ....[20]....
        /*01b0*/ 	.word	0x000024d0


	//   ....[21]....
        /*01b4*/ 	.word	0x00002520


	//   ....[22]....
        /*01b8*/ 	.word	0x00002550


	//   ....[23]....
        /*01bc*/ 	.word	0x000025e0


	//   ....[24]....
        /*01c0*/ 	.word	0x00002600


	//   ....[25]....
        /*01c4*/ 	.word	0x00002740


	//   ....[26]....
        /*01c8*/ 	.word	0x000027a0


	//   ....[27]....
        /*01cc*/ 	.word	0x000027e0


	//   ....[28]....
        /*01d0*/ 	.word	0x00002820


	//   ....[29]....
        /*01d4*/ 	.word	0x00002860


	//----- nvinfo : EIATTR_EXIT_INSTR_OFFSETS
	.align		4
.L_40:
        /*01d8*/ 	.byte	0x04, 0x1c
        /*01da*/ 	.short	(.L_42 - .L_41)


	//   ....[0]....
.L_41:
        /*01dc*/ 	.word	0x00004190


	//----- nvinfo : EIATTR_REQNTID
	.align		4
.L_42:
        /*01e0*/ 	.byte	0x04, 0x10
        /*01e2*/ 	.short	(.L_44 - .L_43)
.L_43:
        /*01e4*/ 	.word	0x00000400
        /*01e8*/ 	.word	0x00000001
        /*01ec*/ 	.word	0x00000001


	//----- nvinfo : EIATTR_CRS_STACK_SIZE
	.align		4
.L_44:
        /*01f0*/ 	.byte	0x04, 0x1e
        /*01f2*/ 	.short	(.L_46 - .L_45)
.L_45:
        /*01f4*/ 	.word	0x00000000
.L_46:


//--------------------- .nv.callgraph             --------------------------
	.section	.nv.callgraph,"",@"SHT_CUDA_CALLGRAPH"
	.align	4
	.sectionentsize	8
	.align		4
        /*0000*/ 	.word	0x00000000
	.align		4
        /*0004*/ 	.word	0xffffffff
	.align		4
        /*0008*/ 	.word	0x00000000
	.align		4
        /*000c*/ 	.word	0xfffffffe
	.align		4
        /*0010*/ 	.word	0x00000000
	.align		4
        /*0014*/ 	.word	0xfffffffd
	.align		4
        /*0018*/ 	.word	0x00000000
	.align		4
        /*001c*/ 	.word	0xfffffffc


//--------------------- .nv.rel.action            --------------------------
	.section	.nv.rel.action,"",@"SHT_CUDA_RELOCINFO"
	.align	8
	.sectionentsize	8
        /*0000*/ 	.byte	0x73, 0x00, 0x00, 0x00, 0x00, 0x00, 0x00, 0x00, 0x00, 0x00, 0x00, 0x11, 0x25, 0x00, 0x05, 0x36


//--------------------- .nv.constant4             --------------------------
	.section	.nv.constant4,"a",@progbits
	.align	8
	.align		8
.nv.constant4:
        /*0000*/ 	.dword	_$_str


//--------------------- .nv.constant0.triton_red_fused__to_copy_add_amax_amin_clamp_gelu_mul_reciprocal_17 --------------------------
	.section	.nv.constant0.triton_red_fused__to_copy_add_amax_amin_clamp_gelu_mul_reciprocal_17,"a",@progbits
	.sectionflags	@""
	.align	4
.nv.constant0.triton_red_fused__to_copy_add_amax_amin_clamp_gelu_mul_reciprocal_17:
	.zero		440


//--------------------- .text.triton_red_fused__to_copy_add_amax_amin_clamp_gelu_mul_reciprocal_17 --------------------------
	.section	.text.triton_red_fused__to_copy_add_amax_amin_clamp_gelu_mul_reciprocal_17,"ax",@progbits
	.sectionflags	@"SHF_BARRIERS=1"
	.sectioninfo	@"SHI_REGISTERS=59"
	.align	128
        .global         triton_red_fused__to_copy_add_amax_amin_clamp_gelu_mul_reciprocal_17
        .type           triton_red_fused__to_copy_add_amax_amin_clamp_gelu_mul_reciprocal_17,@function
        .size           triton_red_fused__to_copy_add_amax_amin_clamp_gelu_mul_reciprocal_17,(.L_x_49 - triton_red_fused__to_copy_add_amax_amin_clamp_gelu_mul_reciprocal_17)
        .other          triton_red_fused__to_copy_add_amax_amin_clamp_gelu_mul_reciprocal_17,@"STO_CUDA_ENTRY STV_DEFAULT"
triton_red_fused__to_copy_add_amax_amin_clamp_gelu_mul_reciprocal_17:
.text.triton_red_fused__to_copy_add_amax_amin_clamp_gelu_mul_reciprocal_17:
[----:B------:R-:W-:Y:S02]  /*0000*/  IMAD.MOV.U32 R1, RZ, RZ, c[0x0][0x28] ;  /* 0x00000a00ff017624 */ /* 0x000fe400078e00ff */
[----:B------:R-:W0:Y:S01]  /*0010*/  S2R R22, SR_TID.X ;  /* 0x0000000000167919 */ /* 0x000e220000002100 */
[----:B------:R-:W1:Y:S01]  /*0020*/  S2UR UR4, SR_CTAID.X ;  /* 0x00000000000479c3 */ /* 0x000e620000002500 */
[----:B------:R-:W-:Y:S01]  /*0030*/  IMAD.MOV.U32 R5, RZ, RZ, 0x2 ;  /* 0x00000002ff057424 */ /* 0x000fe200078e00ff */
[----:B------:R-:W-:Y:S01]  /*0040*/  PRMT R6, RZ, 0x7610, R6 ;  /* 0x00007610ff067816 */ /* 0x000fe20000000006 */
[----:B------:R-:W-:Y:S01]  /*0050*/  ULDC.64 UR6, c[0x0][0x118] ;  /* 0x0000460000067ab9 */ /* 0x000fe20000000a00 */
[----:B0-----:R-:W-:Y:S01]  /*0060*/  SHF.R.U32.HI R0, RZ, 0x9, R22 ;  /* 0x00000009ff007819 */ /* 0x001fe20000011616 */
[----:B-1----:R-:W-:-:S03]  /*0070*/  USHF.L.U32 UR5, UR4, 0x1, URZ ;  /* 0x0000000104057899 */ /* 0x002fc6000800063f */
[----:B------:R-:W-:-:S04]  /*0080*/  SGXT.U32 R0, R0, 0x1 ;  /* 0x000000010000781a */ /* 0x000fc80000000000 */
[----:B------:R-:W-:-:S04]  /*0090*/  LOP3.LUT R4, R0, UR5, RZ, 0xfc, !PT ;  /* 0x0000000500047c12 */ /* 0x000fc8000f8efcff */
[C---:B------:R-:W-:Y:S01]  /*00a0*/  ISETP.GE.AND P1, PT, R4.reuse, 0xe10, PT ;  /* 0x00000e100400780c */ /* 0x040fe20003f26270 */
[----:B------:R-:W-:Y:S01]  /*00b0*/  IMAD.WIDE R2, R4, R5, c[0x0][0x168] ;  /* 0x00005a0004027625 */ /* 0x000fe200078e0205 */
[----:B------:R-:W-:-:S03]  /*00c0*/  PRMT R7, RZ, 0x7610, R7 ;  /* 0x00007610ff077816 */ /* 0x000fc60000000007 */
[----:B------:R-:W-:-:S08]  /*00d0*/  IMAD.WIDE R4, R4, R5, c[0x0][0x170] ;  /* 0x00005c0004047625 */ /* 0x000fd000078e0205 */
[----:B------:R0:W2:Y:S04]  /*00e0*/  @!P1 LDG.E.EL.U16 R6, [R2.64] ;  /* 0x0000000602069981 */ /* 0x0000a8000c2e1500 */
[----:B------:R1:W3:Y:S01]  /*00f0*/  @!P1 LDG.E.EL.U16 R7, [R4.64] ;  /* 0x0000000604079981 */ /* 0x0002e2000c2e1500 */
[----:B------:R-:W-:Y:S01]  /*0100*/  UIMAD UR4, UR4, 0x6000, URZ ;  /* 0x00006000040478a4 */ /* 0x000fe2000f8e023f */
[----:B------:R-:W-:Y:S01]  /*0110*/  LOP3.LUT R16, R22, 0x3ff, RZ, 0xc0, !PT ;  /* 0x000003ff16107812 */ /* 0x000fe200078ec0ff */
[----:B------:R-:W-:Y:S01]  /*0120*/  IMAD.MOV.U32 R17, RZ, RZ, 0x8 ;  /* 0x00000008ff117424 */ /* 0x000fe200078e00ff */
[----:B------:R-:W-:Y:S01]  /*0130*/  UMOV UR8, 0xfffff000 ;  /* 0xfffff00000087882 */ /* 0x000fe20000000000 */
[----:B------:R-:W-:Y:S01]  /*0140*/  IMAD.MOV.U32 R41, RZ, RZ, -0x800000 ;  /* 0xff800000ff297424 */ /* 0x000fe200078e00ff */
[----:B0-----:R-:W-:Y:S01]  /*0150*/  SHF.R.U32.HI R3, RZ, 0x5, R22 ;  /* 0x00000005ff037819 */ /* 0x001fe20000011616 */
[----:B------:R-:W-:Y:S01]  /*0160*/  IMAD.U32 R9, RZ, RZ, UR4 ;  /* 0x00000004ff097e24 */ /* 0x000fe2000f8e00ff */
[----:B------:R-:W-:Y:S01]  /*0170*/  UISETP.GE.AND UP1, UPT, UR5, 0xe10, UPT ;  /* 0x00000e100500788c */ /* 0x000fe2000bf26270 */
[----:B------:R-:W-:Y:S01]  /*0180*/  IMAD.U32 R21, RZ, RZ, UR4 ;  /* 0x00000004ff157e24 */ /* 0x000fe2000f8e00ff */
[----:B------:R-:W-:Y:S01]  /*0190*/  LOP3.LUT R3, R3, 0x10, RZ, 0xc0, !PT ;  /* 0x0000001003037812 */ /* 0x000fe200078ec0ff */
[----:B------:R-:W-:Y:S01]  /*01a0*/  IMAD R9, R0, 0x3000, R9 ;  /* 0x0000300000097824 */ /* 0x000fe200078e0209 */
[----:B------:R-:W-:Y:S01]  /*01b0*/  UMOV UR4, 0xffffffff ;  /* 0xffffffff00047882 */ /* 0x000fe20000000000 */
[----:B-1----:R-:W-:-:S02]  /*01c0*/  IMAD.SHL.U32 R4, R22, 0x20, RZ ;  /* 0x0000002016047824 */ /* 0x002fc400078e00ff */
[----:B------:R-:W-:-:S03]  /*01d0*/  IMAD.WIDE.U32 R18, R16, R17, c[0x0][0x180] ;  /* 0x0000600010127625 */ /* 0x000fc600078e0011 */
[----:B------:R-:W-:Y:S01]  /*01e0*/  LOP3.LUT R4, R4, 0x7fe0, RZ, 0xc0, !PT ;  /* 0x00007fe004047812 */ /* 0x000fe200078ec0ff */
[----:B------:R-:W-:-:S04]  /*01f0*/  IMAD.WIDE.U32 R16, R16, R17, c[0x0][0x178] ;  /* 0x00005e0010107625 */ /* 0x000fc800078e0011 */
[----:B------:R-:W-:Y:S02]  /*0200*/  IMAD.IADD R20, R3, 0x1, R4 ;  /* 0x0000000103147824 */ /* 0x000fe400078e0204 */
[----:B------:R-:W-:Y:S02]  /*0210*/  IMAD.MOV.U32 R39, RZ, RZ, 0x7f800000 ;  /* 0x7f800000ff277424 */ /* 0x000fe400078e00ff */
[----:B------:R-:W-:Y:S02]  /*0220*/  IMAD.MOV.U32 R40, RZ, RZ, -0x800000 ;  /* 0xff800000ff287424 */ /* 0x000fe400078e00ff */
[----:B------:R-:W-:Y:S02]  /*0230*/  IMAD.MOV.U32 R42, RZ, RZ, 0x7f800000 ;  /* 0x7f800000ff2a7424 */ /* 0x000fe400078e00ff */
[----:B------:R-:W-:Y:S02]  /*0240*/  IMAD.MOV.U32 R38, RZ, RZ, -0x800000 ;  /* 0xff800000ff267424 */ /* 0x000fe400078e00ff */
[----:B------:R-:W-:-:S02]  /*0250*/  IMAD.MOV.U32 R37, RZ, RZ, -0x800000 ;  /* 0xff800000ff257424 */ /* 0x000fc400078e00ff */
[----:B------:R-:W-:Y:S02]  /*0260*/  IMAD.MOV.U32 R36, RZ, RZ, 0x7f800000 ;  /* 0x7f800000ff247424 */ /* 0x000fe400078e00ff */
[----:B------:R-:W-:Y:S02]  /*0270*/  IMAD.MOV.U32 R35, RZ, RZ, 0x7f800000 ;  /* 0x7f800000ff237424 */ /* 0x000fe400078e00ff */
[----:B------:R-:W-:Y:S02]  /*0280*/  IMAD.MOV.U32 R34, RZ, RZ, 0x7f800000 ;  /* 0x7f800000ff227424 */ /* 0x000fe400078e00ff */
[----:B------:R-:W-:Y:S02]  /*0290*/  IMAD.MOV.U32 R33, RZ, RZ, 0x7f800000 ;  /* 0x7f800000ff217424 */ /* 0x000fe400078e00ff */
[----:B------:R-:W-:Y:S02]  /*02a0*/  IMAD.MOV.U32 R32, RZ, RZ, 0x7f800000 ;  /* 0x7f800000ff207424 */ /* 0x000fe400078e00ff */
[----:B------:R-:W-:-:S02]  /*02b0*/  IMAD.MOV.U32 R31, RZ, RZ, 0x7f800000 ;  /* 0x7f800000ff1f7424 */ /* 0x000fc400078e00ff */
[----:B------:R-:W-:Y:S02]  /*02c0*/  IMAD.MOV.U32 R30, RZ, RZ, -0x800000 ;  /* 0xff800000ff1e7424 */ /* 0x000fe400078e00ff */
[----:B------:R-:W-:Y:S02]  /*02d0*/  IMAD.MOV.U32 R29, RZ, RZ, -0x800000 ;  /* 0xff800000ff1d7424 */ /* 0x000fe400078e00ff */
[----:B------:R-:W-:Y:S02]  /*02e0*/  IMAD.MOV.U32 R28, RZ, RZ, -0x800000 ;  /* 0xff800000ff1c7424 */ /* 0x000fe400078e00ff */
[----:B--2---:R-:W-:Y:S02]  /*02f0*/  IMAD.U32 R8, R6, 0x10000, RZ ;  /* 0x0001000006087824 */ /* 0x004fe400078e00ff */
[----:B---3--:R-:W-:-:S03]  /*0300*/  IMAD.U32 R0, R7, 0x10000, RZ ;  /* 0x0001000007007824 */ /* 0x008fc600078e00ff */
[----:B------:R-:W-:-:S04]  /*0310*/  FSETP.GE.AND P0, PT, R8, RZ, PT ;  /* 0x000000ff0800720b */ /* 0x000fc80003f06000 */
[----:B------:R-:W-:Y:S02]  /*0320*/  SEL R6, R6, RZ, !P0 ;  /* 0x000000ff06067207 */ /* 0x000fe40004000000 */
[----:B------:R-:W-:Y:S01]  /*0330*/  FSETP.GTU.AND P0, PT, R0, RZ, PT ;  /* 0x000000ff0000720b */ /* 0x000fe20003f0c000 */
[----:B------:R-:W-:Y:S02]  /*0340*/  IMAD.SHL.U32 R0, R22, 0x8, RZ ;  /* 0x0000000816007824 */ /* 0x000fe400078e00ff */
[----:B------:R-:W-:Y:S01]  /*0350*/  IMAD.U32 R6, R6, 0x10000, RZ ;  /* 0x0001000006067824 */ /* 0x000fe200078e00ff */
[----:B------:R-:W-:Y:S01]  /*0360*/  SEL R7, R7, RZ, P0 ;  /* 0x000000ff07077207 */ /* 0x000fe20000000000 */
[----:B------:R-:W-:Y:S01]  /*0370*/  IMAD.SHL.U32 R22, R22, 0x4, RZ ;  /* 0x0000000416167824 */ /* 0x000fe200078e00ff */
[----:B------:R-:W-:Y:S01]  /*0380*/  LOP3.LUT R0, R0, 0xff8, RZ, 0xc0, !PT ;  /* 0x00000ff800007812 */ /* 0x000fe200078ec0ff */
[----:B------:R-:W-:Y:S02]  /*0390*/  FADD R2, RZ, -R6 ;  /* 0x80000006ff027221 */ /* 0x000fe40000000000 */
[----:B------:R-:W-:Y:S01]  /*03a0*/  IMAD.U32 R7, R7, 0x10000, RZ ;  /* 0x0001000007077824 */ /* 0x000fe200078e00ff */
[----:B------:R-:W-:Y:S01]  /*03b0*/  LOP3.LUT R21, R21, 0xffc, R22, 0xf8, !PT ;  /* 0x00000ffc15157812 */ /* 0x000fe200078ef816 */
[----:B------:R-:W-:Y:S01]  /*03c0*/  IMAD.IADD R3, R0, 0x1, R9 ;  /* 0x0000000100037824 */ /* 0x000fe200078e0209 */
[C---:B------:R-:W-:Y:S01]  /*03d0*/  FSETP.NAN.AND P2, PT, R2.reuse, R2, PT ;  /* 0x000000020200720b */ /* 0x040fe20003f48000 */
[----:B------:R-:W-:Y:S01]  /*03e0*/  IMAD.MOV.U32 R0, RZ, RZ, -0x800000 ;  /* 0xff800000ff007424 */ /* 0x000fe200078e00ff */
[----:B------:R-:W-:-:S02]  /*03f0*/  FSETP.GT.AND P0, PT, R2, R7, PT ;  /* 0x000000070200720b */ /* 0x000fc40003f04000 */
[----:B------:R-:W-:-:S09]  /*0400*/  LOP3.LUT R22, R22, 0xffc, RZ, 0xc0, !PT ;  /* 0x00000ffc16167812 */ /* 0x000fd200078ec0ff */
[----:B------:R-:W-:-:S05]  /*0410*/  @!P2 FSEL R2, R2, R7, P0 ;  /* 0x000000070202a208 */ /* 0x000fca0000000000 */
[----:B------:R-:W-:-:S05]  /*0420*/  FMUL R2, R2, 0.0078740157186985015869 ;  /* 0x3c01020402027820 */ /* 0x000fca0000400000 */
[C---:B------:R-:W-:Y:S02]  /*0430*/  FSETP.GT.AND P0, PT, R2.reuse, 9.9999997473787516356e-06, PT ;  /* 0x3727c5ac0200780b */ /* 0x040fe40003f04000 */
[----:B------:R-:W-:-:S11]  /*0440*/  FSETP.NAN.AND P2, PT, R2, R2, PT ;  /* 0x000000020200720b */ /* 0x000fd60003f48000 */
[----:B------:R-:W-:Y:S02]  /*0450*/  @!P0 FSEL R2, R2, 9.9999997473787516356e-06, P2 ;  /* 0x3727c5ac02028808 */ /* 0x000fe40001000000 */
.L_x_25:
[----:B------:R-:W-:Y:S01]  /*0460*/  IADD3 R14, R3, UR8, RZ ;  /* 0x00000008030e7c10 */ /* 0x000fe2000fffe0ff */
[----:B------:R-:W-:Y:S01]  /*0470*/  IMAD.MOV.U32 R23, RZ, RZ, 0x4 ;  /* 0x00000004ff177424 */ /* 0x000fe200078e00ff */
[----:B------:R-:W-:Y:S01]  /*0480*/  CS2R R4, SRZ ;  /* 0x0000000000047805 */ /* 0x000fe2000001ff00 */
[----:B------:R-:W-:Y:S01]  /*0490*/  CS2R R6, SRZ ;  /* 0x0000000000067805 */ /* 0x000fe2000001ff00 */
[C---:B------:R-:W-:Y:S01]  /*04a0*/  IADD3 R12, R14.reuse, 0x1000, RZ ;  /* 0x000010000e0c7810 */ /* 0x040fe20007ffe0ff */
[----:B------:R-:W-:Y:S01]  /*04b0*/  CS2R R8, SRZ ;  /* 0x0000000000087805 */ /* 0x000fe2000001ff00 */
[----:B------:R-:W-:Y:S01]  /*04c0*/  IADD3 R14, R14, 0x1004, RZ ;  /* 0x000010040e0e7810 */ /* 0x000fe20007ffe0ff */
[----:B------:R-:W-:Y:S01]  /*04d0*/  CS2R R10, SRZ ;  /* 0x00000000000a7805 */ /* 0x000fe2000001ff00 */
[----:B------:R-:W2:Y:S01]  /*04e0*/  LDG.E.EL.64 R24, [R16.64] ;  /* 0x0000000610187981 */ /* 0x000ea2000c2e1b00 */
[----:B------:R-:W-:-:S03]  /*04f0*/  IMAD.WIDE R12, R12, R23, c[0x0][0x160] ;  /* 0x000058000c0c7625 */ /* 0x000fc600078e0217 */
[----:B------:R-:W3:Y:S01]  /*0500*/  LDG.E.EL.64 R26, [R18.64] ;  /* 0x00000006121a7981 */ /* 0x000ee2000c2e1b00 */
[----:B------:R-:W-:-:S03]  /*0510*/  IMAD.WIDE R14, R14, R23, c[0x0][0x160] ;  /* 0x000058000e0e7625 */ /* 0x000fc600078e0217 */
[----:B------:R-:W4:Y:S04]  /*0520*/  @!P1 LDG.E.EF.128 R8, [R12.64] ;  /* 0x000000060c089981 */ /* 0x000f28000c0e1d00 */
[----:B------:R-:W5:Y:S01]  /*0530*/  @!P1 LDG.E.EF.128 R4, [R14.64] ;  /* 0x000000060e049981 */ /* 0x000f62000c0e1d00 */
[----:B------:R-:W-:Y:S03]  /*0540*/  BSSY B0, `(.L_x_0) ;  /* 0x0000034000007945 */ /* 0x000fe60003800000 */
[----:B------:R-:W-:Y:S01]  /*0550*/  BAR.SYNC.DEFER_BLOCKING 0x0 ;  /* 0x0000000000007b1d */ /* 0x000fe20000010000 */
[----:B----4-:R-:W-:Y:S02]  /*0560*/  I2FP.F32.S32 R43, R8 ;  /* 0x00000008002b7245 */ /* 0x010fe40000201400 */
[----:B------:R-:W-:-:S02]  /*0570*/  I2FP.F32.S32 R9, R9 ;  /* 0x0000000900097245 */ /* 0x000fc40000201400 */
[----:B-----5:R-:W-:Y:S02]  /*0580*/  I2FP.F32.S32 R15, R6 ;  /* 0x00000006000f7245 */ /* 0x020fe40000201400 */
[----:B------:R-:W-:Y:S02]  /*0590*/  I2FP.F32.S32 R45, R10 ;  /* 0x0000000a002d7245 */ /* 0x000fe40000201400 */
[----:B------:R-:W-:Y:S02]  /*05a0*/  I2FP.F32.S32 R11, R11 ;  /* 0x0000000b000b7245 */ /* 0x000fe40000201400 */
[----:B------:R-:W-:Y:S02]  /*05b0*/  I2FP.F32.S32 R47, R4 ;  /* 0x00000004002f7245 */ /* 0x000fe40000201400 */
[----:B------:R-:W-:Y:S02]  /*05c0*/  I2FP.F32.S32 R5, R5 ;  /* 0x0000000500057245 */ /* 0x000fe40000201400 */
[----:B------:R-:W-:Y:S01]  /*05d0*/  I2FP.F32.S32 R7, R7 ;  /* 0x0000000700077245 */ /* 0x000fe20000201400 */
[C---:B------:R-:W-:Y:S01]  /*05e0*/  FMUL R14, R2.reuse, R15 ;  /* 0x0000000f020e7220 */ /* 0x040fe20000400000 */
[C---:B------:R-:W-:Y:S01]  /*05f0*/  FMUL R8, R2.reuse, R43 ;  /* 0x0000002b02087220 */ /* 0x040fe20000400000 */
[C---:B------:R-:W-:Y:S01]  /*0600*/  FMUL R9, R2.reuse, R9 ;  /* 0x0000000902097220 */ /* 0x040fe20000400000 */
[C---:B------:R-:W-:Y:S01]  /*0610*/  FMUL R10, R2.reuse, R45 ;  /* 0x0000002d020a7220 */ /* 0x040fe20000400000 */
[C---:B------:R-:W-:Y:S01]  /*0620*/  FMUL R11, R2.reuse, R11 ;  /* 0x0000000b020b7220 */ /* 0x040fe20000400000 */
[C---:B------:R-:W-:Y:S01]  /*0630*/  FMUL R12, R2.reuse, R47 ;  /* 0x0000002f020c7220 */ /* 0x040fe20000400000 */
[C---:B------:R-:W-:Y:S01]  /*0640*/  FMUL R13, R2.reuse, R5 ;  /* 0x00000005020d7220 */ /* 0x040fe20000400000 */
[----:B------:R-:W-:-:S02]  /*0650*/  FMUL R15, R2, R7 ;  /* 0x00000007020f7220 */ /* 0x000fc40000400000 */
[----:B------:R-:W-:Y:S04]  /*0660*/  STS.128 [R20], R8 ;  /* 0x0000000814007388 */ /* 0x000fe80000000c00 */
[----:B------:R-:W-:Y:S04]  /*0670*/  STS.128 [R20+0x10], R12 ;  /* 0x0000100c14007388 */ /* 0x000fe80000000c00 */
[----:B------:R-:W-:Y:S06]  /*0680*/  BAR.SYNC.DEFER_BLOCKING 0x0 ;  /* 0x0000000000007b1d */ /* 0x000fec0000010000 */
[----:B------:R-:W0:Y:S01]  /*0690*/  LDS.128 R4, [R22.X4] ;  /* 0x0000000016047984 */ /* 0x000e220000004c00 */
[----:B--2---:R-:W-:-:S02]  /*06a0*/  IMAD.U32 R44, R24, 0x10000, RZ ;  /* 0x00010000182c7824 */ /* 0x004fc400078e00ff */
[----:B---3--:R-:W-:-:S04]  /*06b0*/  IMAD.U32 R43, R26, 0x10000, RZ ;  /* 0x000100001a2b7824 */ /* 0x008fc800078e00ff */
[----:B0-----:R-:W-:-:S04]  /*06c0*/  FFMA R4, R44, R4, R43 ;  /* 0x000000042c047223 */ /* 0x001fc8000000002b */
[----:B------:R-:W-:-:S04]  /*06d0*/  FMUL R45, R4, R4 ;  /* 0x00000004042d7220 */ /* 0x000fc80000400000 */
[----:B------:R-:W-:-:S04]  /*06e0*/  FMUL R45, R4, R45 ;  /* 0x0000002d042d7220 */ /* 0x000fc80000400000 */
[----:B------:R-:W-:-:S04]  /*06f0*/  FFMA R45, R45, 0.044714998453855514526, R4 ;  /* 0x3d3727132d2d7823 */ /* 0x000fc80000000004 */
[----:B------:R-:W-:-:S04]  /*0700*/  FMUL R13, R45, 0.79788458347320556641 ;  /* 0x3f4c422a2d0d7820 */ /* 0x000fc80000400000 */
[----:B------:R-:W-:-:S05]  /*0710*/  FADD.FTZ R10, |R13|, -RZ ;  /* 0x800000ff0d0a7221 */ /* 0x000fca0000010200 */
[----:B------:R-:W-:Y:S01]  /*0720*/  FSETP.GE.AND P0, PT, R10, 0.60000002384185791016, PT ;  /* 0x3f19999a0a00780b */ /* 0x000fe20003f06000 */
[----:B------:R-:W-:Y:S01]  /*0730*/  IMAD.MOV.U32 R12, RZ, RZ, R0 ;  /* 0x000000ffff0c7224 */ /* 0x000fe200078e0000 */
[----:B------:R-:W-:Y:S02]  /*0740*/  PRMT R24, R24, 0x7632, R24 ;  /* 0x0000763218187816 */ /* 0x000fe40000000018 */
[----:B------:R-:W-:-:S09]  /*0750*/  PRMT R26, R26, 0x7632, R26 ;  /* 0x000076321a1a7816 */ /* 0x000fd2000000001a */
[----:B------:R-:W-:Y:S05]  /*0760*/  @!P0 BRA `(.L_x_1) ;  /* 0x000000a000008947 */ /* 0x000fea0003800000 */
[C---:B------:R-:W-:Y:S01]  /*0770*/  FMUL R0, R10.reuse, 2.8853900432586669922 ;  /* 0x4038aa3b0a007820 */ /* 0x040fe20000400000 */
[----:B------:R-:W-:Y:S01]  /*0780*/  IMAD.MOV.U32 R9, RZ, RZ, 0x3f800000 ;  /* 0x3f800000ff097424 */ /* 0x000fe200078e00ff */
[----:B------:R-:W-:-:S04]  /*0790*/  FSETP.GE.AND P0, PT, R10, 9.010913848876953125, PT ;  /* 0x41102cb40a00780b */ /* 0x000fc80003f06000 */
[----:B------:R-:W0:Y:S02]  /*07a0*/  MUFU.EX2 R0, R0 ;  /* 0x0000000000007308 */ /* 0x000e240000000800 */
[----:B0-----:R-:W-:-:S06]  /*07b0*/  FADD R8, R0, 1 ;  /* 0x3f80000000087421 */ /* 0x001fcc0000000000 */
[----:B------:R-:W0:Y:S02]  /*07c0*/  MUFU.RCP R8, R8 ;  /* 0x0000000800087308 */ /* 0x000e240000001000 */
[----:B0-----:R-:W-:-:S05]  /*07d0*/  FFMA.FTZ R9, R8, -2, R9 ;  /* 0xc000000008097823 */ /* 0x001fca0000010009 */
[----:B------:R-:W-:-:S04]  /*07e0*/  FSEL R10, R9, 1, !P0 ;  /* 0x3f800000090a7808 */ /* 0x000fc80004000000 */
[----:B------:R-:W-:Y:S01]  /*07f0*/  LOP3.LUT R13, R10, 0x80000000, R13, 0xf8, !PT ;  /* 0x800000000a0d7812 */ /* 0x000fe200078ef80d */
[----:B------:R-:W-:Y:S05]  /*0800*/  BRA `(.L_x_2) ;  /* 0x0000007000007947 */ /* 0x000fea0003800000 */
.L_x_1:
[----:B------:R-:W-:Y:S01]  /*0810*/  IMAD.MOV.U32 R0, RZ, RZ, 0x3c80f082 ;  /* 0x3c80f082ff007424 */ /* 0x000fe200078e00ff */
[----:B------:R-:W-:-:S04]  /*0820*/  FMUL R9, R13, R13 ;  /* 0x0000000d0d097220 */ /* 0x000fc80000400000 */
[----:B------:R-:W-:-:S04]  /*0830*/  FFMA.FTZ R0, R9, R0, -0.052303962409496307373 ;  /* 0xbd563cae09007423 */ /* 0x000fc80000010000 */
[----:B------:R-:W-:-:S04]  /*0840*/  FFMA.FTZ R0, R9, R0, 0.1331529766321182251 ;  /* 0x3e08594109007423 */ /* 0x000fc80000010000 */
[----:B------:R-:W-:-:S04]  /*0850*/  FFMA.FTZ R0, R9, R0, -0.33332768082618713379 ;  /* 0xbeaaa9ed09007423 */ /* 0x000fc80000010000 */
[----:B------:R-:W-:-:S04]  /*0860*/  FFMA.FTZ R0, R9, R0, RZ ;  /* 0x0000000009007223 */ /* 0x000fc800000100ff */
[----:B------:R-:W-:Y:S02]  /*0870*/  FFMA.FTZ R13, R13, R0, R13 ;  /* 0x000000000d0d7223 */ /* 0x000fe4000001000d */
.L_x_2:
[----:B------:R-:W-:Y:S05]  /*0880*/  BSYNC B0 ;  /* 0x0000000000007941 */ /* 0x000fea0003800000 */
.L_x_0:
[----:B------:R-:W0:Y:S01]  /*0890*/  LDS.128 R8, [R22.X4+0x4010] ;  /* 0x0040100016087984 */ /* 0x000e220000004c00 */
[----:B------:R-:W-:Y:S01]  /*08a0*/  IMAD.U32 R0, R24, 0x10000, RZ ;  /* 0x0001000018007824 */ /* 0x000fe200078e00ff */
[----:B------:R-:W-:Y:S01]  /*08b0*/  PRMT R24, R25, 0x7632, R24 ;  /* 0x0000763219187816 */ /* 0x000fe20000000018 */
[----:B------:R-:W-:Y:S01]  /*08c0*/  IMAD.U32 R15, R26, 0x10000, RZ ;  /* 0x000100001a0f7824 */ /* 0x000fe200078e00ff */
[----:B------:R-:W-:Y:S01]  /*08d0*/  PRMT R26, R27, 0x7632, R26 ;  /* 0x000076321b1a7816 */ /* 0x000fe2000000001a */
[----:B------:R-:W-:Y:S01]  /*08e0*/  IMAD.U32 R25, R25, 0x10000, RZ ;  /* 0x0001000019197824 */ /* 0x000fe200078e00ff */
[----:B------:R-:W-:Y:S01]  /*08f0*/  BSSY B0, `(.L_x_3) ;  /* 0x0000027000007945 */ /* 0x000fe20003800000 */
[----:B------:R-:W-:Y:S01]  /*0900*/  FFMA R5, R5, R0, R15 ;  /* 0x0000000005057223 */ /* 0x000fe2000000000f */
[----:B------:R-:W-:Y:S02]  /*0910*/  IMAD.U32 R27, R27, 0x10000, RZ ;  /* 0x000100001b1b7824 */ /* 0x000fe400078e00ff */
[----:B------:R-:W-:Y:S01]  /*0920*/  IMAD.U32 R24, R24, 0x10000, RZ ;  /* 0x0001000018187824 */ /* 0x000fe200078e00ff */
[----:B------:R-:W-:Y:S01]  /*0930*/  FMUL R14, R5, R5 ;  /* 0x00000005050e7220 */ /* 0x000fe20000400000 */
[----:B------:R-:W-:Y:S01]  /*0940*/  IMAD.U32 R26, R26, 0x10000, RZ ;  /* 0x000100001a1a7824 */ /* 0x000fe200078e00ff */
[----:B------:R-:W-:-:S02]  /*0950*/  FFMA R6, R6, R25, R27 ;  /* 0x0000001906067223 */ /* 0x000fc4000000001b */
[----:B------:R-:W-:Y:S01]  /*0960*/  FMUL R14, R5, R14 ;  /* 0x0000000e050e7220 */ /* 0x000fe20000400000 */
[----:B------:R-:W-:Y:S01]  /*0970*/  FFMA R7, R7, R24, R26 ;  /* 0x0000001807077223 */ /* 0x000fe2000000001a */
[----:B------:R-:W-:Y:S02]  /*0980*/  FMUL R45, R6, R6 ;  /* 0x00000006062d7220 */ /* 0x000fe40000400000 */
[----:B------:R-:W-:Y:S02]  /*0990*/  FFMA R14, R14, 0.044714998453855514526, R5 ;  /* 0x3d3727130e0e7823 */ /* 0x000fe40000000005 */
[----:B------:R-:W-:Y:S02]  /*09a0*/  FMUL R45, R6, R45 ;  /* 0x0000002d062d7220 */ /* 0x000fe40000400000 */
[----:B------:R-:W-:Y:S02]  /*09b0*/  FMUL R14, R14, 0.79788458347320556641 ;  /* 0x3f4c422a0e0e7820 */ /* 0x000fe40000400000 */
[----:B------:R-:W-:-:S02]  /*09c0*/  FFMA R46, R45, 0.044714998453855514526, R6 ;  /* 0x3d3727132d2e7823 */ /* 0x000fc40000000006 */
[----:B------:R-:W-:-:S05]  /*09d0*/  FADD.FTZ R47, |R14|, -RZ ;  /* 0x800000ff0e2f7221 */ /* 0x000fca0000010200 */
[----:B------:R-:W-:Y:S01]  /*09e0*/  FSETP.GE.AND P0, PT, R47, 0.60000002384185791016, PT ;  /* 0x3f19999a2f00780b */ /* 0x000fe20003f06000 */
[----:B0-----:R-:W-:Y:S01]  /*09f0*/  FFMA R8, R44, R8, R43 ;  /* 0x000000082c087223 */ /* 0x001fe2000000002b */
[C---:B------:R-:W-:Y:S01]  /*0a00*/  FMUL R44, R7.reuse, R7 ;  /* 0x00000007072c7220 */ /* 0x040fe20000400000 */
[----:B------:R-:W-:Y:S02]  /*0a10*/  FFMA R9, R0, R9, R15 ;  /* 0x0000000900097223 */ /* 0x000fe4000000000f */
[----:B------:R-:W-:Y:S01]  /*0a20*/  FMUL R15, R8, R8 ;  /* 0x00000008080f7220 */ /* 0x000fe20000400000 */
[----:B------:R-:W-:-:S07]  /*0a30*/  FMUL R44, R7, R44 ;  /* 0x0000002c072c7220 */ /* 0x000fce0000400000 */
        /* <DEDUP_REMOVED lines=11> */
.L_x_4:
[----:B------:R-:W-:Y:S01]  /*0af0*/  IMAD.MOV.U32 R0, RZ, RZ, 0x3c80f082 ;  /* 0x3c80f082ff007424 */ /* 0x000fe200078e00ff */
[----:B------:R-:W-:-:S04]  /*0b00*/  FMUL R43, R14, R14 ;  /* 0x0000000e0e2b7220 */ /* 0x000fc80000400000 */
[----:B------:R-:W-:-:S04]  /*0b10*/  FFMA.FTZ R0, R43, R0, -0.052303962409496307373 ;  /* 0xbd563cae2b007423 */ /* 0x000fc80000010000 */
[----:B------:R-:W-:-:S04]  /*0b20*/  FFMA.FTZ R0, R43, R0, 0.1331529766321182251 ;  /* 0x3e0859412b007423 */ /* 0x000fc80000010000 */
[----:B------:R-:W-:-:S04]  /*0b30*/  FFMA.FTZ R0, R43, R0, -0.33332768082618713379 ;  /* 0xbeaaa9ed2b007423 */ /* 0x000fc80000010000 */
[----:B------:R-:W-:-:S04]  /*0b40*/  FFMA.FTZ R43, R43, R0, RZ ;  /* 0x000000002b2b7223 */ /* 0x000fc800000100ff */
[----:B------:R-:W-:Y:S02]  /*0b50*/  FFMA.FTZ R14, R14, R43, R14 ;  /* 0x0000002b0e0e7223 */ /* 0x000fe4000001000e */
.L_x_5:
[----:B------:R-:W-:Y:S05]  /*0b60*/  BSYNC B0 ;  /* 0x0000000000007941 */ /* 0x000fea0003800000 */
.L_x_3:
[----:B------:R-:W-:Y:S01]  /*0b70*/  FMUL R46, R46, 0.79788458347320556641 ;  /* 0x3f4c422a2e2e7820 */ /* 0x000fe20000400000 */
[----:B------:R-:W-:Y:S01]  /*0b80*/  BSSY B0, `(.L_x_6) ;  /* 0x0000019000007945 */ /* 0x000fe20003800000 */
[----:B------:R-:W-:Y:S01]  /*0b90*/  FFMA R10, R10, R25, R27 ;  /* 0x000000190a0a7223 */ /* 0x000fe2000000001b */
[----:B------:R-:W-:Y:S01]  /*0ba0*/  FFMA R43, R44, 0.044714998453855514526, R7 ;  /* 0x3d3727132c2b7823 */ /* 0x000fe20000000007 */
[----:B------:R-:W-:Y:S01]  /*0bb0*/  FADD.FTZ R45, |R46|, -RZ ;  /* 0x800000ff2e2d7221 */ /* 0x000fe20000010200 */
[----:B------:R-:W-:Y:S01]  /*0bc0*/  FMUL R25, R8, R15 ;  /* 0x0000000f08197220 */ /* 0x000fe20000400000 */
[----:B------:R-:W-:-:S03]  /*0bd0*/  FMUL R44, R9, R9 ;  /* 0x00000009092c7220 */ /* 0x000fc60000400000 */
[----:B------:R-:W-:-:S13]  /*0be0*/  FSETP.GE.AND P0, PT, R45, 0.60000002384185791016, PT ;  /* 0x3f19999a2d00780b */ /* 0x000fda0003f06000 */
        /* <DEDUP_REMOVED lines=11> */
.L_x_7:
[----:B------:R-:W-:Y:S01]  /*0ca0*/  IMAD.MOV.U32 R0, RZ, RZ, 0x3c80f082 ;  /* 0x3c80f082ff007424 */ /* 0x000fe200078e00ff */
[----:B------:R-:W-:-:S04]  /*0cb0*/  FMUL R15, R46, R46 ;  /* 0x0000002e2e0f7220 */ /* 0x000fc80000400000 */
[----:B------:R-:W-:-:S04]  /*0cc0*/  FFMA.FTZ R0, R15, R0, -0.052303962409496307373 ;  /* 0xbd563cae0f007423 */ /* 0x000fc80000010000 */
[----:B------:R-:W-:-:S04]  /*0cd0*/  FFMA.FTZ R0, R15, R0, 0.1331529766321182251 ;  /* 0x3e0859410f007423 */ /* 0x000fc80000010000 */
[----:B------:R-:W-:-:S04]  /*0ce0*/  FFMA.FTZ R0, R15, R0, -0.33332768082618713379 ;  /* 0xbeaaa9ed0f007423 */ /* 0x000fc80000010000 */
[----:B------:R-:W-:-:S04]  /*0cf0*/  FFMA.FTZ R0, R15, R0, RZ ;  /* 0x000000000f007223 */ /* 0x000fc800000100ff */
[----:B------:R-:W-:Y:S02]  /*0d00*/  FFMA.FTZ R15, R46, R0, R46 ;  /* 0x000000002e0f7223 */ /* 0x000fe4000001002e */
.L_x_8:
[----:B------:R-:W-:Y:S05]  /*0d10*/  BSYNC B0 ;  /* 0x0000000000007941 */ /* 0x000fea0003800000 */
.L_x_6:
[----:B------:R-:W-:Y:S01]  /*0d20*/  FMUL R43, R43, 0.79788458347320556641 ;  /* 0x3f4c422a2b2b7820 */ /* 0x000fe20000400000 */
[----:B------:R-:W-:Y:S01]  /*0d30*/  BSSY B0, `(.L_x_9) ;  /* 0x0000019000007945 */ /* 0x000fe20003800000 */
[----:B------:R-:W-:Y:S01]  /*0d40*/  FFMA R11, R11, R24, R26 ;  /* 0x000000180b0b7223 */ /* 0x000fe2000000001a */
[----:B------:R-:W-:Y:S01]  /*0d50*/  FMUL R44, R9, R44 ;  /* 0x0000002c092c7220 */ /* 0x000fe20000400000 */
[----:B------:R-:W-:Y:S01]  /*0d60*/  FADD.FTZ R45, |R43|, -RZ ;  /* 0x800000ff2b2d7221 */ /* 0x000fe20000010200 */
[----:B------:R-:W-:Y:S01]  /*0d70*/  FFMA R26, R25, 0.044714998453855514526, R8 ;  /* 0x3d372713191a7823 */ /* 0x000fe20000000008 */
        /* <DEDUP_REMOVED lines=13> */
.L_x_10:
[----:B------:R-:W-:Y:S01]  /*0e50*/  IMAD.MOV.U32 R0, RZ, RZ, 0x3c80f082 ;  /* 0x3c80f082ff007424 */ /* 0x000fe200078e00ff */
[----:B------:R-:W-:-:S04]  /*0e60*/  FMUL R25, R43, R43 ;  /* 0x0000002b2b197220 */ /* 0x000fc80000400000 */
[----:B------:R-:W-:-:S04]  /*0e70*/  FFMA.FTZ R0, R25, R0, -0.052303962409496307373 ;  /* 0xbd563cae19007423 */ /* 0x000fc80000010000 */
[----:B------:R-:W-:-:S04]  /*0e80*/  FFMA.FTZ R0, R25, R0, 0.1331529766321182251 ;  /* 0x3e08594119007423 */ /* 0x000fc80000010000 */
[----:B------:R-:W-:-:S04]  /*0e90*/  FFMA.FTZ R0, R25, R0, -0.33332768082618713379 ;  /* 0xbeaaa9ed19007423 */ /* 0x000fc80000010000 */
[----:B------:R-:W-:-:S04]  /*0ea0*/  FFMA.FTZ R0, R25, R0, RZ ;  /* 0x0000000019007223 */ /* 0x000fc800000100ff */
[----:B------:R-:W-:Y:S02]  /*0eb0*/  FFMA.FTZ R49, R43, R0, R43 ;  /* 0x000000002b317223 */ /* 0x000fe4000001002b */
.L_x_11:
[----:B------:R-:W-:Y:S05]  /*0ec0*/  BSYNC B0 ;  /* 0x0000000000007941 */ /* 0x000fea0003800000 */
.L_x_9:
[----:B------:R-:W-:Y:S01]  /*0ed0*/  FMUL R43, R26, 0.79788458347320556641 ;  /* 0x3f4c422a1a2b7820 */ /* 0x000fe20000400000 */
[----:B------:R-:W-:Y:S01]  /*0ee0*/  BSSY B0, `(.L_x_12) ;  /* 0x0000018000007945 */ /* 0x000fe20003800000 */
[----:B------:R-:W-:Y:S01]  /*0ef0*/  FMUL R27, R10, R27 ;  /* 0x0000001b0a1b7220 */ /* 0x000fe20000400000 */
[----:B------:R-:W-:Y:S01]  /*0f00*/  FFMA R44, R44, 0.044714998453855514526, R9 ;  /* 0x3d3727132c2c7823 */ /* 0x000fe20000000009 */
[----:B------:R-:W-:Y:S01]  /*0f10*/  FADD.FTZ R45, |R43|, -RZ ;  /* 0x800000ff2b2d7221 */ /* 0x000fe20000010200 */
[----:B------:R-:W-:-:S04]  /*0f20*/  FMUL R26, R11, R11 ;  /* 0x0000000b0b1a7220 */ /* 0x000fc80000400000 */
        /* <DEDUP_REMOVED lines=12> */
.L_x_13:
[----:B------:R-:W-:Y:S01]  /*0ff0*/  IMAD.MOV.U32 R0, RZ, RZ, 0x3c80f082 ;  /* 0x3c80f082ff007424 */ /* 0x000fe200078e00ff */
[----:B------:R-:W-:-:S04]  /*1000*/  FMUL R25, R43, R43 ;  /* 0x0000002b2b197220 */ /* 0x000fc80000400000 */
[----:B------:R-:W-:-:S04]  /*1010*/  FFMA.FTZ R0, R25, R0, -0.052303962409496307373 ;  /* 0xbd563cae19007423 */ /* 0x000fc80000010000 */
[----:B------:R-:W-:-:S04]  /*1020*/  FFMA.FTZ R0, R25, R0, 0.1331529766321182251 ;  /* 0x3e08594119007423 */ /* 0x000fc80000010000 */
[----:B------:R-:W-:-:S04]  /*1030*/  FFMA.FTZ R0, R25, R0, -0.33332768082618713379 ;  /* 0xbeaaa9ed19007423 */ /* 0x000fc80000010000 */
[----:B------:R-:W-:-:S04]  /*1040*/  FFMA.FTZ R0, R25, R0, RZ ;  /* 0x0000000019007223 */ /* 0x000fc800000100ff */
[----:B------:R-:W-:Y:S02]  /*1050*/  FFMA.FTZ R25, R43, R0, R43 ;  /* 0x000000002b197223 */ /* 0x000fe4000001002b */
.L_x_14:
[----:B------:R-:W-:Y:S05]  /*1060*/  BSYNC B0 ;  /* 0x0000000000007941 */ /* 0x000fea0003800000 */
.L_x_12:
[----:B------:R-:W-:Y:S01]  /*1070*/  FMUL R45, R44, 0.79788458347320556641 ;  /* 0x3f4c422a2c2d7820 */ /* 0x000fe20000400000 */
[----:B------:R-:W-:Y:S01]  /*1080*/  BSSY B0, `(.L_x_15) ;  /* 0x0000017000007945 */ /* 0x000fe20003800000 */
[----:B------:R-:W-:Y:S01]  /*1090*/  FMUL R44, R11, R26 ;  /* 0x0000001a0b2c7220 */ /* 0x000fe20000400000 */
[----:B------:R-:W-:Y:S01]  /*10a0*/  FFMA R43, R27, 0.044714998453855514526, R10 ;  /* 0x3d3727131b2b7823 */ /* 0x000fe2000000000a */
[----:B------:R-:W-:-:S05]  /*10b0*/  FADD.FTZ R46, |R45|, -RZ ;  /* 0x800000ff2d2e7221 */ /* 0x000fca0000010200 */
        /* <DEDUP_REMOVED lines=12> */
.L_x_16:
[----:B------:R-:W-:Y:S01]  /*1180*/  IMAD.MOV.U32 R0, RZ, RZ, 0x3c80f082 ;  /* 0x3c80f082ff007424 */ /* 0x000fe200078e00ff */
[----:B------:R-:W-:-:S04]  /*1190*/  FMUL R27, R45, R45 ;  /* 0x0000002d2d1b7220 */ /* 0x000fc80000400000 */
[----:B------:R-:W-:-:S04]  /*11a0*/  FFMA.FTZ R0, R27, R0, -0.052303962409496307373 ;  /* 0xbd563cae1b007423 */ /* 0x000fc80000010000 */
[----:B------:R-:W-:-:S04]  /*11b0*/  FFMA.FTZ R0, R27, R0, 0.1331529766321182251 ;  /* 0x3e0859411b007423 */ /* 0x000fc80000010000 */
[----:B------:R-:W-:-:S04]  /*11c0*/  FFMA.FTZ R0, R27, R0, -0.33332768082618713379 ;  /* 0xbeaaa9ed1b007423 */ /* 0x000fc80000010000 */
[----:B------:R-:W-:-:S04]  /*11d0*/  FFMA.FTZ R0, R27, R0, RZ ;  /* 0x000000001b007223 */ /* 0x000fc800000100ff */
[----:B------:R-:W-:Y:S02]  /*11e0*/  FFMA.FTZ R26, R45, R0, R45 ;  /* 0x000000002d1a7223 */ /* 0x000fe4000001002d */
.L_x_17:
[----:B------:R-:W-:Y:S05]  /*11f0*/  BSYNC B0 ;  /* 0x0000000000007941 */ /* 0x000fea0003800000 */
.L_x_15:
[----:B------:R-:W-:Y:S01]  /*1200*/  FMUL R43, R43, 0.79788458347320556641 ;  /* 0x3f4c422a2b2b7820 */ /* 0x000fe20000400000 */
[----:B------:R-:W-:Y:S01]  /*1210*/  BSSY B0, `(.L_x_18) ;  /* 0x0000016000007945 */ /* 0x000fe20003800000 */
[----:B------:R-:W-:Y:S02]  /*1220*/  FFMA R44, R44, 0.044714998453855514526, R11 ;  /* 0x3d3727132c2c7823 */ /* 0x000fe4000000000b */
        /* <DEDUP_REMOVED lines=13> */
.L_x_19:
[----:B------:R-:W-:Y:S01]  /*1300*/  IMAD.MOV.U32 R0, RZ, RZ, 0x3c80f082 ;  /* 0x3c80f082ff007424 */ /* 0x000fe200078e00ff */
[----:B------:R-:W-:-:S04]  /*1310*/  FMUL R27, R43, R43 ;  /* 0x0000002b2b1b7220 */ /* 0x000fc80000400000 */
[----:B------:R-:W-:-:S04]  /*1320*/  FFMA.FTZ R0, R27, R0, -0.052303962409496307373 ;  /* 0xbd563cae1b007423 */ /* 0x000fc80000010000 */
[----:B------:R-:W-:-:S04]  /*1330*/  FFMA.FTZ R0, R27, R0, 0.1331529766321182251 ;  /* 0x3e0859411b007423 */ /* 0x000fc80000010000 */
[----:B------:R-:W-:-:S04]  /*1340*/  FFMA.FTZ R0, R27, R0, -0.33332768082618713379 ;  /* 0xbeaaa9ed1b007423 */ /* 0x000fc80000010000 */
[----:B------:R-:W-:-:S04]  /*1350*/  FFMA.FTZ R0, R27, R0, RZ ;  /* 0x000000001b007223 */ /* 0x000fc800000100ff */
[----:B------:R-:W-:Y:S02]  /*1360*/  FFMA.FTZ R52, R43, R0, R43 ;  /* 0x000000002b347223 */ /* 0x000fe4000001002b */
.L_x_20:
[----:B------:R-:W-:Y:S05]  /*1370*/  BSYNC B0 ;  /* 0x0000000000007941 */ /* 0x000fea0003800000 */
.L_x_18:
[----:B------:R-:W-:Y:S01]  /*1380*/  FMUL R53, R44, 0.79788458347320556641 ;  /* 0x3f4c422a2c357820 */ /* 0x000fe20000400000 */
[----:B------:R-:W-:Y:S01]  /*1390*/  IADD3 R24, R21, UR8, RZ ;  /* 0x0000000815187c10 */ /* 0x000fe2000fffe0ff */
[----:B------:R-:W-:Y:S01]  /*13a0*/  BSSY B0, `(.L_x_21) ;  /* 0x000001f000007945 */ /* 0x000fe20003800000 */
[----:B------:R-:W-:Y:S01]  /*13b0*/  FMUL R46, R5, 0.5 ;  /* 0x3f000000052e7820 */ /* 0x000fe20000400000 */
[----:B------:R-:W-:Y:S01]  /*13c0*/  FADD.FTZ R56, |R53|, -RZ ;  /* 0x800000ff35387221 */ /* 0x000fe20000010200 */
[----:B------:R-:W-:Y:S01]  /*13d0*/  IADD3 R44, R24, 0x1000, RZ ;  /* 0x00001000182c7810 */ /* 0x000fe20007ffe0ff */
[----:B------:R-:W-:Y:S01]  /*13e0*/  FMUL R27, R9, 0.5 ;  /* 0x3f000000091b7820 */ /* 0x000fe20000400000 */
[----:B------:R-:W-:Y:S01]  /*13f0*/  FMUL R45, R4, 0.5 ;  /* 0x3f000000042d7820 */ /* 0x000fe20000400000 */
[----:B------:R-:W-:Y:S01]  /*1400*/  FMUL R43, R8, 0.5 ;  /* 0x3f000000082b7820 */ /* 0x000fe20000400000 */
[----:B------:R-:W-:Y:S01]  /*1410*/  FSETP.GE.AND P0, PT, R56, 0.60000002384185791016, PT ;  /* 0x3f19999a3800780b */ /* 0x000fe20003f06000 */
[----:B------:R-:W-:Y:S01]  /*1420*/  FMUL R51, R6, 0.5 ;  /* 0x3f00000006337820 */ /* 0x000fe20000400000 */
[----:B------:R-:W-:Y:S01]  /*1430*/  FMUL R48, R7, 0.5 ;  /* 0x3f00000007307820 */ /* 0x000fe20000400000 */
[----:B------:R-:W-:Y:S01]  /*1440*/  FMUL R50, R10, 0.5 ;  /* 0x3f0000000a327820 */ /* 0x000fe20000400000 */
[----:B------:R-:W-:Y:S01]  /*1450*/  FMUL R47, R11, 0.5 ;  /* 0x3f0000000b2f7820 */ /* 0x000fe20000400000 */
[----:B------:R-:W-:-:S08]  /*1460*/  IADD3 R24, R24, 0x4000, RZ ;  /* 0x0000400018187810 */ /* 0x000fd00007ffe0ff */
        /* <DEDUP_REMOVED lines=11> */
.L_x_22:
[----:B------:R-:W-:Y:S01]  /*1520*/  IMAD.MOV.U32 R0, RZ, RZ, 0x3c80f082 ;  /* 0x3c80f082ff007424 */ /* 0x000fe200078e00ff */
[----:B------:R-:W-:-:S04]  /*1530*/  FMUL R55, R53, R53 ;  /* 0x0000003535377220 */ /* 0x000fc80000400000 */
[----:B------:R-:W-:-:S04]  /*1540*/  FFMA.FTZ R0, R55, R0, -0.052303962409496307373 ;  /* 0xbd563cae37007423 */ /* 0x000fc80000010000 */
[----:B------:R-:W-:-:S04]  /*1550*/  FFMA.FTZ R0, R55, R0, 0.1331529766321182251 ;  /* 0x3e08594137007423 */ /* 0x000fc80000010000 */
[----:B------:R-:W-:-:S04]  /*1560*/  FFMA.FTZ R0, R55, R0, -0.33332768082618713379 ;  /* 0xbeaaa9ed37007423 */ /* 0x000fc80000010000 */
[----:B------:R-:W-:-:S04]  /*1570*/  FFMA.FTZ R0, R55, R0, RZ ;  /* 0x0000000037007223 */ /* 0x000fc800000100ff */
[----:B------:R-:W-:Y:S02]  /*1580*/  FFMA.FTZ R53, R0, R53, R53 ;  /* 0x0000003500357223 */ /* 0x000fe40000010035 */
.L_x_23:
[----:B------:R-:W-:Y:S05]  /*1590*/  BSYNC B0 ;  /* 0x0000000000007941 */ /* 0x000fea0003800000 */
.L_x_21:
[----:B------:R-:W-:Y:S01]  /*15a0*/  FADD R0, R15, 1 ;  /* 0x3f8000000f007421 */ /* 0x000fe20000000000 */
[----:B------:R-:W-:Y:S01]  /*15b0*/  FADD R15, R52, 1 ;  /* 0x3f800000340f7421 */ /* 0x000fe20000000000 */
[----:B------:R-:W-:Y:S01]  /*15c0*/  PLOP3.LUT P3, PT, PT, PT, UP1, 0x80, 0x0 ;  /* 0x000000000000781c */ /* 0x000fe20003f6f018 */
[----:B------:R-:W-:Y:S01]  /*15d0*/  FADD R54, R53, 1 ;  /* 0x3f80000035367421 */ /* 0x000fe20000000000 */
[----:B------:R-:W-:Y:S01]  /*15e0*/  FADD R49, R49, 1 ;  /* 0x3f80000031317421 */ /* 0x000fe20000000000 */
[----:B------:R-:W-:Y:S01]  /*15f0*/  FMUL R50, R15, R50 ;  /* 0x000000320f327220 */ /* 0x000fe20000400000 */
[----:B------:R-:W-:Y:S01]  /*1600*/  FADD R15, R14, 1 ;  /* 0x3f8000000e0f7421 */ /* 0x000fe20000000000 */
[----:B------:R-:W-:Y:S01]  /*1610*/  FADD R52, R13, 1 ;  /* 0x3f8000000d347421 */ /* 0x000fe20000000000 */
[----:B------:R-:W-:Y:S01]  /*1620*/  FMUL R47, R54, R47 ;  /* 0x0000002f362f7220 */ /* 0x000fe20000400000 */
[----:B------:R-:W-:Y:S01]  /*1630*/  FSETP.NAN.AND P2, PT, R33, R33, PT ;  /* 0x000000212100720b */ /* 0x000fe20003f48000 */
[----:B------:R-:W-:Y:S01]  /*1640*/  FMUL R13, R49, R48 ;  /* 0x00000030310d7220 */ /* 0x000fe20000400000 */
[----:B------:R-:W-:Y:S01]  /*1650*/  FSETP.GEU.AND P0, PT, R33, R50, PT ;  /* 0x000000322100720b */ /* 0x000fe20003f0e000 */
[----:B------:R-:W-:Y:S01]  /*1660*/  FADD R48, R25, 1 ;  /* 0x3f80000019307421 */ /* 0x000fe20000000000 */
[----:B------:R-:W-:Y:S01]  /*1670*/  PLOP3.LUT P5, PT, PT, PT, UP1, 0x80, 0x0 ;  /* 0x000000000000781c */ /* 0x000fe20003faf018 */
[----:B------:R-:W-:Y:S01]  /*1680*/  FMUL R46, R15, R46 ;  /* 0x0000002e0f2e7220 */ /* 0x000fe20000400000 */
[C---:B------:R-:W-:Y:S01]  /*1690*/  FSEL R14, R33.reuse, R50, !P0 ;  /* 0x00000032210e7208 */ /* 0x040fe20004000000 */
[----:B------:R-:W-:Y:S01]  /*16a0*/  FMUL R0, R0, R51 ;  /* 0x0000003300007220 */ /* 0x000fe20000400000 */
[----:B------:R-:W-:Y:S01]  /*16b0*/  PLOP3.LUT P0, PT, PT, PT, UP1, 0x80, 0x0 ;  /* 0x000000000000781c */ /* 0x000fe20003f0f018 */
[----:B------:R-:W-:Y:S01]  /*16c0*/  FMUL R45, R52, R45 ;  /* 0x0000002d342d7220 */ /* 0x000fe20000400000 */
[----:B------:R-:W-:Y:S01]  /*16d0*/  @!P3 FSEL R33, R33, R14, P2 ;  /* 0x0000000e2121b208 */ /* 0x000fe20001000000 */
[----:B------:R-:W-:Y:S01]  /*16e0*/  FADD R26, R26, 1 ;  /* 0x3f8000001a1a7421 */ /* 0x000fe20000000000 */
[----:B------:R-:W-:Y:S01]  /*16f0*/  FSETP.GEU.AND P3, PT, R34, R47, PT ;  /* 0x0000002f2200720b */ /* 0x000fe20003f6e000 */
[----:B------:R-:W-:Y:S01]  /*1700*/  FMUL R43, R48, R43 ;  /* 0x0000002b302b7220 */ /* 0x000fe20000400000 */
[----:B------:R-:W-:Y:S01]  /*1710*/  FSETP.GEU.AND P4, PT, R32, R13, PT ;  /* 0x0000000d2000720b */ /* 0x000fe20003f8e000 */
[----:B------:R-:W-:Y:S01]  /*1720*/  FMUL R26, R26, R27 ;  /* 0x0000001b1a1a7220 */ /* 0x000fe20000400000 */
[----:B------:R-:W-:Y:S01]  /*1730*/  FSEL R25, R34, R47, !P3 ;  /* 0x0000002f22197208 */ /* 0x000fe20005800000 */
[----:B------:R-:W-:Y:S01]  /*1740*/  UIADD3 UR8, UP0, UR8, 0x1000, URZ ;  /* 0x0000100008087890 */ /* 0x000fe2000ff1e03f */
[----:B------:R-:W-:-:S02]  /*1750*/  FSETP.NAN.AND P2, PT, R32, R32, PT ;  /* 0x000000202000720b */ /* 0x000fc40003f48000 */
[----:B------:R-:W-:Y:S01]  /*1760*/  PLOP3.LUT P3, PT, PT, PT, UP1, 0x80, 0x0 ;  /* 0x000000000000781c */ /* 0x000fe20003f6f018 */
[----:B------:R-:W-:Y:S01]  /*1770*/  UIADD3.X UR4, URZ, UR4, URZ, UP0, !UPT ;  /* 0x000000043f047290 */ /* 0x000fe200087fe43f */
[----:B------:R-:W-:Y:S01]  /*1780*/  FSEL R15, R32, R13, !P4 ;  /* 0x0000000d200f7208 */ /* 0x000fe20006000000 */
[----:B------:R-:W-:Y:S01]  /*1790*/  UISETP.GE.U32.AND UP0, UPT, UR8, 0x2000, UPT ;  /* 0x000020000800788c */ /* 0x000fe2000bf06070 */
[----:B------:R-:W-:Y:S02]  /*17a0*/  FSETP.NAN.AND P6, PT, R34, R34, PT ;  /* 0x000000222200720b */ /* 0x000fe40003fc8000 */
[----:B------:R-:W-:Y:S01]  /*17b0*/  PLOP3.LUT P4, PT, PT, PT, UP1, 0x80, 0x0 ;  /* 0x000000000000781c */ /* 0x000fe20003f8f018 */
[----:B------:R-:W-:Y:S01]  /*17c0*/  UISETP.GE.U32.AND.EX UP0, UPT, UR4, URZ, UPT, UP0 ;  /* 0x0000003f0400728c */ /* 0x000fe2000bf06100 */
[----:B------:R-:W-:Y:S02]  /*17d0*/  @!P5 FSEL R32, R32, R15, P2 ;  /* 0x0000000f2020d208 */ /* 0x000fe40001000000 */
[----:B------:R-:W-:Y:S01]  /*17e0*/  @!P0 FSEL R34, R34, R25, P6 ;  /* 0x0000001922228208 */ /* 0x000fe20003000000 */
[----:B------:R-:W-:Y:S01]  /*17f0*/  IMAD.WIDE R24, R24, R23, c[0x0][0x188] ;  /* 0x0000620018187625 */ /* 0x000fe200078e0217 */
[----:B------:R-:W-:-:S02]  /*1800*/  FSETP.GEU.AND P2, PT, R31, R0, PT ;  /* 0x000000001f00720b */ /* 0x000fc40003f4e000 */
[C---:B------:R-:W-:Y:S02]  /*1810*/  FSETP.GT.AND P0, PT, R40.reuse, R45, PT ;  /* 0x0000002d2800720b */ /* 0x040fe40003f04000 */
[C---:B------:R-:W-:Y:S02]  /*1820*/  FSETP.NAN.AND P5, PT, R31.reuse, R31, PT ;  /* 0x0000001f1f00720b */ /* 0x040fe40003fa8000 */
[----:B------:R-:W-:Y:S02]  /*1830*/  FSEL R14, R31, R0, !P2 ;  /* 0x000000001f0e7208 */ /* 0x000fe40005000000 */
[C---:B------:R-:W-:Y:S02]  /*1840*/  FSETP.NAN.AND P6, PT, R40.reuse, R40, PT ;  /* 0x000000282800720b */ /* 0x040fe40003fc8000 */
[----:B------:R-:W-:Y:S02]  /*1850*/  FSEL R15, R40, R45, P0 ;  /* 0x0000002d280f7208 */ /* 0x000fe40000000000 */
[----:B------:R-:W-:-:S02]  /*1860*/  PLOP3.LUT P2, PT, PT, PT, UP1, 0x80, 0x0 ;  /* 0x000000000000781c */ /* 0x000fc40003f4f018 */
[----:B------:R-:W-:Y:S02]  /*1870*/  PLOP3.LUT P0, PT, PT, PT, UP1, 0x80, 0x0 ;  /* 0x000000000000781c */ /* 0x000fe40003f0f018 */
[----:B------:R-:W-:Y:S02]  /*1880*/  @!P3 FSEL R31, R31, R14, P5 ;  /* 0x0000000e1f1fb208 */ /* 0x000fe40002800000 */
[----:B------:R-:W-:Y:S02]  /*1890*/  @!P4 FSEL R40, R40, R15, P6 ;  /* 0x0000000f2828c208 */ /* 0x000fe40003000000 */
[-C--:B------:R-:W-:Y:S02]  /*18a0*/  FSETP.GT.AND P3, PT, R41, R43.reuse, PT ;  /* 0x0000002b2900720b */ /* 0x080fe40003f64000 */
[----:B------:R-:W-:Y:S02]  /*18b0*/  FSETP.GEU.AND P4, PT, R39, R26, PT ;  /* 0x0000001a2700720b */ /* 0x000fe40003f8e000 */
[----:B------:R-:W-:-:S02]  /*18c0*/  FSEL R48, R41, R43, P3 ;  /* 0x0000002b29307208 */ /* 0x000fc40001800000 */
[C---:B------:R-:W-:Y:S02]  /*18d0*/  FSETP.NAN.AND P6, PT, R39.reuse, R39, PT ;  /* 0x000000272700720b */ /* 0x040fe40003fc8000 */
[----:B------:R-:W-:Y:S02]  /*18e0*/  PLOP3.LUT P3, PT, PT, PT, UP1, 0x80, 0x0 ;  /* 0x000000000000781c */ /* 0x000fe40003f6f018 */
[----:B------:R-:W-:Y:S02]  /*18f0*/  FSEL R14, R39, R26, !P4 ;  /* 0x0000001a270e7208 */ /* 0x000fe40006000000 */
[----:B------:R-:W-:Y:S02]  /*1900*/  FSETP.NAN.AND P5, PT, R41, R41, PT ;  /* 0x000000292900720b */ /* 0x000fe40003fa8000 */
[----:B------:R-:W-:Y:S02]  /*1910*/  PLOP3.LUT P4, PT, PT, PT, UP1, 0x80, 0x0 ;  /* 0x000000000000781c */ /* 0x000fe40003f8f018 */
[----:B------:R-:W-:-:S02]  /*1920*/  @!P2 FSEL R39, R39, R14, P6 ;  /* 0x0000000e2727a208 */ /* 0x000fc40003000000 */
[----:B------:R-:W-:Y:S02]  /*1930*/  FSETP.GEU.AND P6, PT, R42, R46, PT ;  /* 0x0000002e2a00720b */ /* 0x000fe40003fce000 */
[----:B------:R-:W-:Y:S02]  /*1940*/  @!P0 FSEL R41, R41, R48, P5 ;  /* 0x0000003029298208 */ /* 0x000fe40002800000 */
[-C--:B------:R-:W-:Y:S02]  /*1950*/  FSETP.GEU.AND P5, PT, R36, R43.reuse, PT ;  /* 0x0000002b2400720b */ /* 0x080fe40003fae000 */
[C---:B------:R-:W-:Y:S02]  /*1960*/  FSETP.NAN.AND P0, PT, R42.reuse, R42, PT ;  /* 0x0000002a2a00720b */ /* 0x040fe40003f08000 */
[----:B------:R-:W-:Y:S02]  /*1970*/  FSEL R15, R42, R46, !P6 ;  /* 0x0000002e2a0f7208 */ /* 0x000fe40007000000 */
[----:B------:R-:W-:-:S02]  /*1980*/  FSEL R43, R36, R43, !P5 ;  /* 0x0000002b242b7208 */ /* 0x000fc40006800000 */
[----:B------:R-:W-:Y:S02]  /*1990*/  FSETP.NAN.AND P2, PT, R36, R36, PT ;  /* 0x000000242400720b */ /* 0x000fe40003f48000 */
[----:B------:R-:W-:Y:S02]  /*19a0*/  PLOP3.LUT P5, PT, PT, PT, UP1, 0x80, 0x0 ;  /* 0x000000000000781c */ /* 0x000fe40003faf018 */
[----:B------:R-:W-:Y:S02]  /*19b0*/  PLOP3.LUT P6, PT, PT, PT, UP1, 0x80, 0x0 ;  /* 0x000000000000781c */ /* 0x000fe40003fcf018 */
[----:B------:R-:W-:Y:S02]  /*19c0*/  @!P3 FSEL R42, R42, R15, P0 ;  /* 0x0000000f2a2ab208 */ /* 0x000fe40000000000 */
[----:B------:R-:W-:Y:S02]  /*19d0*/  FSETP.GEU.AND P0, PT, R35, R45, PT ;  /* 0x0000002d2300720b */ /* 0x000fe40003f0e000 */
[----:B------:R-:W-:-:S02]  /*19e0*/  @!P4 FSEL R36, R36, R43, P2 ;  /* 0x0000002b2424c208 */ /* 0x000fc40001000000 */
[C---:B------:R-:W-:Y:S02]  /*19f0*/  FSETP.GT.AND P2, PT, R38.reuse, R26, PT ;  /* 0x0000001a2600720b */ /* 0x040fe40003f44000 */
[C---:B------:R-:W-:Y:S02]  /*1a00*/  FSEL R14, R35.reuse, R45, !P0 ;  /* 0x0000002d230e7208 */ /* 0x040fe40004000000 */
[----:B------:R-:W-:Y:S02]  /*1a10*/  PLOP3.LUT P0, PT, PT, PT, UP1, 0x80, 0x0 ;  /* 0x000000000000781c */ /* 0x000fe40003f0f018 */
[----:B------:R-:W-:Y:S02]  /*1a20*/  FSETP.NAN.AND P3, PT, R35, R35, PT ;  /* 0x000000232300720b */ /* 0x000fe40003f68000 */
[C---:B------:R-:W-:Y:S02]  /*1a30*/  FSETP.NAN.AND P4, PT, R38.reuse, R38, PT ;  /* 0x000000262600720b */ /* 0x040fe40003f88000 */
[----:B------:R-:W-:-:S02]  /*1a40*/  FSEL R15, R38, R26, P2 ;  /* 0x0000001a260f7208 */ /* 0x000fc40001000000 */
[----:B------:R-:W-:Y:S02]  /*1a50*/  @!P5 FSEL R35, R35, R14, P3 ;  /* 0x0000000e2323d208 */ /* 0x000fe40001800000 */
[----:B------:R-:W-:Y:S01]  /*1a60*/  @!P6 FSEL R38, R38, R15, P4 ;  /* 0x0000000f2626e208 */ /* 0x000fe20002000000 */
[----:B------:R-:W-:Y:S01]  /*1a70*/  IMAD.WIDE R14, R44, R23, c[0x0][0x188] ;  /* 0x000062002c0e7625 */ /* 0x000fe200078e0217 */
[----:B------:R-:W-:Y:S02]  /*1a80*/  PLOP3.LUT P5, PT, PT, PT, UP1, 0x80, 0x0 ;  /* 0x000000000000781c */ /* 0x000fe40003faf018 */
[CC--:B------:R-:W-:Y:S02]  /*1a90*/  FSETP.GT.AND P6, PT, R37.reuse, R46.reuse, PT ;  /* 0x0000002e2500720b */ /* 0x0c0fe40003fc4000 */
[----:B------:R0:W-:Y:S01]  /*1aa0*/  @!P0 STG.E.128 [R14.64], R4 ;  /* 0x000000040e008986 */ /* 0x0001e2000c101d06 */
[----:B------:R-:W-:Y:S02]  /*1ab0*/  PLOP3.LUT P2, PT, PT, PT, UP1, 0x80, 0x0 ;  /* 0x000000000000781c */ /* 0x000fe40003f4f018 */
[----:B------:R-:W-:-:S02]  /*1ac0*/  FSEL R46, R37, R46, P6 ;  /* 0x0000002e252e7208 */ /* 0x000fc40003000000 */
[CC--:B------:R-:W-:Y:S02]  /*1ad0*/  FSETP.GT.AND P0, PT, R30.reuse, R47.reuse, PT ;  /* 0x0000002f1e00720b */ /* 0x0c0fe40003f04000 */
[----:B------:R-:W-:Y:S02]  /*1ae0*/  PLOP3.LUT P4, PT, PT, PT, UP1, 0x80, 0x0 ;  /* 0x000000000000781c */ /* 0x000fe40003f8f018 */
[CC--:B------:R-:W-:Y:S02]  /*1af0*/  FSETP.GT.AND P6, PT, R29.reuse, R50.reuse, PT ;  /* 0x000000321d00720b */ /* 0x0c0fe40003fc4000 */
[----:B------:R-:W-:Y:S02]  /*1b00*/  FSEL R47, R30, R47, P0 ;  /* 0x0000002f1e2f7208 */ /* 0x000fe40000000000 */
[----:B------:R-:W-:Y:S01]  /*1b10*/  PLOP3.LUT P3, PT, PT, PT, UP1, 0x80, 0x0 ;  /* 0x000000000000781c */ /* 0x000fe20003f6f018 */
[----:B------:R1:W-:Y:S01]  /*1b20*/  @!P2 STG.E.128 [R24.64], R8 ;  /* 0x000000081800a986 */ /* 0x0003e2000c101d06 */
[----:B------:R-:W-:-:S02]  /*1b30*/  FSEL R50, R29, R50, P6 ;  /* 0x000000321d327208 */ /* 0x000fc40003000000 */
[C---:B------:R-:W-:Y:S02]  /*1b40*/  FSETP.NAN.AND P0, PT, R29.reuse, R29, PT ;  /* 0x0000001d1d00720b */ /* 0x040fe40003f08000 */
[C---:B------:R-:W-:Y:S02]  /*1b50*/  FSETP.NAN.AND P6, PT, R30.reuse, R30, PT ;  /* 0x0000001e1e00720b */ /* 0x040fe40003fc8000 */
[----:B------:R-:W-:Y:S02]  /*1b60*/  @!P5 FSEL R29, R29, R50, P0 ;  /* 0x000000321d1dd208 */ /* 0x000fe40000000000 */
[----:B------:R-:W-:Y:S02]  /*1b70*/  PLOP3.LUT P0, PT, PT, PT, UP1, 0x80, 0x0 ;  /* 0x000000000000781c */ /* 0x000fe40003f0f018 */
[----:B------:R-:W-:Y:S02]  /*1b80*/  FSETP.NAN.AND P2, PT, R37, R37, PT ;  /* 0x000000252500720b */ /* 0x000fe40003f48000 */
[----:B------:R-:W-:-:S02]  /*1b90*/  @!P4 FSEL R30, R30, R47, P6 ;  /* 0x0000002f1e1ec208 */ /* 0x000fc40003000000 */
[CC--:B------:R-:W-:Y:S02]  /*1ba0*/  FSETP.GT.AND P4, PT, R28.reuse, R13.reuse, PT ;  /* 0x0000000d1c00720b */ /* 0x0c0fe40003f84000 */
[----:B------:R-:W-:Y:S02]  /*1bb0*/  @!P3 FSEL R37, R37, R46, P2 ;  /* 0x0000002e2525b208 */ /* 0x000fe40001000000 */
[C---:B------:R-:W-:Y:S02]  /*1bc0*/  FSETP.NAN.AND P3, PT, R28.reuse, R28, PT ;  /* 0x0000001c1c00720b */ /* 0x040fe40003f68000 */
[C---:B------:R-:W-:Y:S02]  /*1bd0*/  FSEL R13, R28.reuse, R13, P4 ;  /* 0x0000000d1c0d7208 */ /* 0x040fe40002000000 */
[----:B------:R-:W-:Y:S02]  /*1be0*/  PLOP3.LUT P2, PT, PT, PT, UP1, 0x80, 0x0 ;  /* 0x000000000000781c */ /* 0x000fe40003f4f018 */
[----:B------:R-:W-:-:S02]  /*1bf0*/  @!P0 FSEL R28, R28, R13, P3 ;  /* 0x0000000d1c1c8208 */ /* 0x000fc40001800000 */
[----:B------:R-:W-:Y:S02]  /*1c00*/  PLOP3.LUT P0, PT, PT, PT, UP0, 0x80, 0x0 ;  /* 0x000000000000781c */ /* 0x000fe40003f0f008 */
[C---:B------:R-:W-:Y:S02]  /*1c10*/  FSETP.GT.AND P5, PT, R12.reuse, R0, PT ;  /* 0x000000000c00720b */ /* 0x040fe40003fa4000 */
[C---:B------:R-:W-:Y:S02]  /*1c20*/  FSETP.NAN.AND P4, PT, R12.reuse, R12, PT ;  /* 0x0000000c0c00720b */ /* 0x040fe40003f88000 */
[----:B0-----:R-:W-:Y:S02]  /*1c30*/  FSEL R5, R12, R0, P5 ;  /* 0x000000000c057208 */ /* 0x001fe40002800000 */
[----:B------:R-:W-:Y:S02]  /*1c40*/  IADD3 R18, P5, R18, 0x2000, RZ ;  /* 0x0000200012127810 */ /* 0x000fe40007fbe0ff */
[----:B------:R-:W-:-:S02]  /*1c50*/  IADD3 R16, P6, R16, 0x2000, RZ ;  /* 0x0000200010107810 */ /* 0x000fc40007fde0ff */
[----:B------:R-:W-:Y:S01]  /*1c60*/  @!P2 FSEL R12, R12, R5, P4 ;  /* 0x000000050c0ca208 */ /* 0x000fe20002000000 */
[----:B------:R-:W-:Y:S02]  /*1c70*/  IMAD.X R19, RZ, RZ, R19, P5 ;  /* 0x000000ffff137224 */ /* 0x000fe400028e0613 */
[----:B------:R-:W-:Y:S02]  /*1c80*/  IMAD.X R17, RZ, RZ, R17, P6 ;  /* 0x000000ffff117224 */ /* 0x000fe400030e0611 */
[----:B------:R-:W-:Y:S01]  /*1c90*/  IMAD.MOV.U32 R0, RZ, RZ, R12 ;  /* 0x000000ffff007224 */ /* 0x000fe200078e000c */
[----:B-1----:R-:W-:Y:S01]  /*1ca0*/  @P0 CALL.REL.NOINC `(.L_x_24) ;  /* 0x0000001000000944 */ /* 0x002fe20003c00000 */
[----:B------:R-:W-:Y:S05]  /*1cb0*/  BRA `(.L_x_25) ;  /* 0xffffe7a000007947 */ /* 0x000fea000383ffff */
.L_x_24:
[----:B------:R-:W-:Y:S01]  /*1cc0*/  BAR.SYNC.DEFER_BLOCKING 0x0 ;  /* 0x0000000000007b1d */ /* 0x000fe20000010000 */
[-C--:B------:R-:W-:Y:S01]  /*1cd0*/  FSETP.NAN.AND P2, PT, R36, R36.reuse, PT ;  /* 0x000000242400720b */ /* 0x080fe20003f48000 */
[----:B------:R-:W-:Y:S01]  /*1ce0*/  IMAD.MOV.U32 R14, RZ, RZ, -0x1000 ;  /* 0xfffff000ff0e7424 */ /* 0x000fe200078e00ff */
[----:B------:R-:W-:Y:S01]  /*1cf0*/  FSETP.NAN.AND P3, PT, R35, R35, PT ;  /* 0x000000232300720b */ /* 0x000fe20003f68000 */
[----:B------:R-:W-:Y:S01]  /*1d00*/  IMAD.MOV.U32 R12, RZ, RZ, -0x1 ;  /* 0xffffffffff0c7424 */ /* 0x000fe200078e00ff */
[----:B------:R-:W-:-:S02]  /*1d10*/  FSETP.GT.AND P0, PT, R39, R36, PT ;  /* 0x000000242700720b */ /* 0x000fc40003f04000 */
[----:B------:R-:W-:Y:S02]  /*1d20*/  FSEL R39, R36, R39, P2 ;  /* 0x0000002724277208 */ /* 0x000fe40001000000 */
[----:B------:R-:W-:Y:S02]  /*1d30*/  FSETP.GT.AND P2, PT, R42, R35, PT ;  /* 0x000000232a00720b */ /* 0x000fe40003f44000 */
[C---:B------:R-:W-:Y:S02]  /*1d40*/  FSEL R42, R35.reuse, R42, P3 ;  /* 0x0000002a232a7208 */ /* 0x040fe40001800000 */
[----:B------:R-:W-:Y:S02]  /*1d50*/  FSEL R36, R36, R39, P0 ;  /* 0x0000002724247208 */ /* 0x000fe40000000000 */
[----:B------:R-:W-:Y:S02]  /*1d60*/  FSEL R35, R35, R42, P2 ;  /* 0x0000002a23237208 */ /* 0x000fe40001000000 */
[----:B------:R-:W-:-:S02]  /*1d70*/  FSETP.GEU.AND P4, PT, R36, R33, PT ;  /* 0x000000212400720b */ /* 0x000fc40003f8e000 */
[C---:B------:R-:W-:Y:S02]  /*1d80*/  FSETP.GEU.AND P3, PT, R35.reuse, R31, PT ;  /* 0x0000001f2300720b */ /* 0x040fe40003f6e000 */
[----:B------:R-:W-:Y:S02]  /*1d90*/  FSETP.NAN.AND P2, PT, R36, R36, PT ;  /* 0x000000242400720b */ /* 0x000fe40003f48000 */
[----:B------:R-:W-:-:S07]  /*1da0*/  FSETP.NAN.AND P0, PT, R35, R35, PT ;  /* 0x000000232300720b */ /* 0x000fce0003f08000 */
[----:B------:R-:W-:Y:S02]  /*1db0*/  @P4 FSEL R36, R36, R33, P2 ;  /* 0x0000002124244208 */ /* 0x000fe40001000000 */
[----:B------:R-:W-:Y:S02]  /*1dc0*/  @P3 FSEL R35, R35, R31, P0 ;  /* 0x0000001f23233208 */ /* 0x000fe40000000000 */
[C---:B------:R-:W-:Y:S02]  /*1dd0*/  FSETP.GEU.AND P4, PT, R36.reuse, R34, PT ;  /* 0x000000222400720b */ /* 0x040fe40003f8e000 */
[C---:B------:R-:W-:Y:S02]  /*1de0*/  FSETP.GEU.AND P3, PT, R35.reuse, R32, PT ;  /* 0x000000202300720b */ /* 0x040fe40003f6e000 */
[----:B------:R-:W-:Y:S02]  /*1df0*/  FSETP.NAN.AND P2, PT, R36, R36, PT ;  /* 0x000000242400720b */ /* 0x000fe40003f48000 */
[----:B------:R-:W-:-:S07]  /*1e00*/  FSETP.NAN.AND P0, PT, R35, R35, PT ;  /* 0x000000232300720b */ /* 0x000fce0003f08000 */
[----:B------:R-:W-:Y:S02]  /*1e10*/  @P4 FSEL R36, R36, R34, P2 ;  /* 0x0000002224244208 */ /* 0x000fe40001000000 */
[----:B------:R-:W-:Y:S02]  /*1e20*/  @P3 FSEL R35, R35, R32, P0 ;  /* 0x0000002023233208 */ /* 0x000fe40000000000 */
[----:B------:R-:W-:Y:S01]  /*1e30*/  FSETP.NAN.AND P2, PT, R36, R36, PT ;  /* 0x000000242400720b */ /* 0x000fe20003f48000 */
[----:B------:R-:W0:Y:S01]  /*1e40*/  SHFL.BFLY PT, R5, R36, 0x10, 0x1f ;  /* 0x0e001f0024057f89 */ /* 0x000e2200000e0000 */
[----:B------:R-:W-:-:S03]  /*1e50*/  FSETP.NAN.AND P0, PT, R35, R35, PT ;  /* 0x000000232300720b */ /* 0x000fc60003f08000 */
[----:B------:R-:W1:Y:S01]  /*1e60*/  SHFL.BFLY PT, R2, R35, 0x10, 0x1f ;  /* 0x0e001f0023027f89 */ /* 0x000e6200000e0000 */
[----:B0-----:R-:W-:Y:S02]  /*1e70*/  FSETP.GEU.AND P4, PT, R36, R5, PT ;  /* 0x000000052400720b */ /* 0x001fe40003f8e000 */
[----:B-1----:R-:W-:-:S05]  /*1e80*/  FSETP.GEU.AND P3, PT, R35, R2, PT ;  /* 0x000000022300720b */ /* 0x002fca0003f6e000 */
[----:B------:R-:W-:Y:S02]  /*1e90*/  @!P2 FSEL R36, R36, R5, !P4 ;  /* 0x000000052424a208 */ /* 0x000fe40006000000 */
[----:B------:R-:W-:Y:S02]  /*1ea0*/  @!P0 FSEL R35, R35, R2, !P3 ;  /* 0x0000000223238208 */ /* 0x000fe40005800000 */
[----:B------:R-:W-:Y:S01]  /*1eb0*/  FSETP.NAN.AND P2, PT, R36, R36, PT ;  /* 0x000000242400720b */ /* 0x000fe20003f48000 */
[----:B------:R-:W0:Y:S01]  /*1ec0*/  SHFL.BFLY PT, R5, R36, 0x8, 0x1f ;  /* 0x0d001f0024057f89 */ /* 0x000e2200000e0000 */
[----:B------:R-:W-:-:S03]  /*1ed0*/  FSETP.NAN.AND P0, PT, R35, R35, PT ;  /* 0x000000232300720b */ /* 0x000fc60003f08000 */
[----:B------:R-:W1:Y:S01]  /*1ee0*/  SHFL.BFLY PT, R2, R35, 0x8, 0x1f ;  /* 0x0d001f0023027f89 */ /* 0x000e6200000e0000 */
[----:B0-----:R-:W-:Y:S02]  /*1ef0*/  FSETP.GEU.AND P4, PT, R36, R5, PT ;  /* 0x000000052400720b */ /* 0x001fe40003f8e000 */
[----:B-1----:R-:W-:-:S11]  /*1f00*/  FSETP.GEU.AND P3, PT, R35, R2, PT ;  /* 0x000000022300720b */ /* 0x002fd60003f6e000 */
[----:B------:R-:W-:Y:S02]  /*1f10*/  @P4 FSEL R36, R36, R5, P2 ;  /* 0x0000000524244208 */ /* 0x000fe40001000000 */
[----:B------:R-:W-:-:S03]  /*1f20*/  @P3 FSEL R35, R35, R2, P0 ;  /* 0x0000000223233208 */ /* 0x000fc60000000000 */
[----:B------:R-:W0:Y:S01]  /*1f30*/  SHFL.BFLY PT, R5, R36, 0x4, 0x1f ;  /* 0x0c801f0024057f89 */ /* 0x000e2200000e0000 */
[C---:B------:R-:W-:Y:S02]  /*1f40*/  FSETP.NAN.AND P2, PT, R36.reuse, R36, PT ;  /* 0x000000242400720b */ /* 0x040fe40003f48000 */
[C---:B------:R-:W-:Y:S01]  /*1f50*/  FSETP.NAN.AND P0, PT, R35.reuse, R35, PT ;  /* 0x000000232300720b */ /* 0x040fe20003f08000 */
        /* <DEDUP_REMOVED lines=16> */
[----:B------:R-:W1:Y:S04]  /*2060*/  SHFL.BFLY PT, R4, R35, 0x1, 0x1f ;  /* 0x0c201f0023047f89 */ /* 0x000e6800000e0000 */
[----:B------:R-:W2:Y:S01]  /*2070*/  S2R R2, SR_TID.X ;  /* 0x0000000000027919 */ /* 0x000ea20000002100 */
[----:B0-----:R-:W-:Y:S02]  /*2080*/  FSETP.GEU.AND P5, PT, R36, R7, PT ;  /* 0x000000072400720b */ /* 0x001fe40003fae000 */
[----:B-1----:R-:W-:-:S02]  /*2090*/  FSETP.GEU.AND P4, PT, R35, R4, PT ;  /* 0x000000042300720b */ /* 0x002fc40003f8e000 */
[C---:B--2---:R-:W-:Y:S02]  /*20a0*/  LOP3.LUT P0, RZ, R2.reuse, 0x1f, RZ, 0xc0, !PT ;  /* 0x0000001f02ff7812 */ /* 0x044fe4000780c0ff */
[----:B------:R-:W-:Y:S02]  /*20b0*/  SHF.R.U32.HI R5, RZ, 0x3, R2 ;  /* 0x00000003ff057819 */ /* 0x000fe40000011602 */
[----:B------:R-:W-:Y:S02]  /*20c0*/  ISETP.GE.AND P2, PT, R2, 0x40, PT ;  /* 0x000000400200780c */ /* 0x000fe40003f46270 */
[----:B------:R-:W-:-:S03]  /*20d0*/  LOP3.LUT R5, R5, 0x7c, RZ, 0xc0, !PT ;  /* 0x0000007c05057812 */ /* 0x000fc600078ec0ff */
[----:B------:R-:W-:Y:S02]  /*20e0*/  @P5 SEL R36, R36, R7, P6 ;  /* 0x0000000724245207 */ /* 0x000fe40003000000 */
[----:B------:R-:W-:Y:S02]  /*20f0*/  @P4 SEL R35, R35, R4, P3 ;  /* 0x0000000423234207 */ /* 0x000fe40001800000 */
[C---:B------:R-:W-:Y:S01]  /*2100*/  FSETP.NAN.AND P3, PT, R40.reuse, R40, PT ;  /* 0x000000282800720b */ /* 0x040fe20003f68000 */
[----:B------:R-:W-:Y:S01]  /*2110*/  @!P0 STS [R5+0x80], R36 ;  /* 0x0000802405008388 */ /* 0x000fe20000000800 */
[CC--:B------:R-:W-:Y:S02]  /*2120*/  FSETP.GT.AND P4, PT, R40.reuse, R37.reuse, PT ;  /* 0x000000252800720b */ /* 0x0c0fe40003f84000 */
[----:B------:R-:W-:Y:S01]  /*2130*/  FSEL R37, R40, R37, P3 ;  /* 0x0000002528257208 */ /* 0x000fe20001800000 */
[----:B------:R-:W-:Y:S04]  /*2140*/  @!P0 STS [R5], R35 ;  /* 0x0000002305008388 */ /* 0x000fe80000000800 */
[----:B------:R-:W-:Y:S01]  /*2150*/  BAR.SYNC.DEFER_BLOCKING 0x0 ;  /* 0x0000000000007b1d */ /* 0x000fe20000010000 */
[----:B------:R-:W-:-:S02]  /*2160*/  FSETP.NAN.AND P3, PT, R41, R41, PT ;  /* 0x000000292900720b */ /* 0x000fc40003f68000 */
[----:B------:R-:W-:Y:S02]  /*2170*/  FSEL R37, R40, R37, P4 ;  /* 0x0000002528257208 */ /* 0x000fe40002000000 */
[CC--:B------:R-:W-:Y:S02]  /*2180*/  FSETP.GT.AND P4, PT, R41.reuse, R38.reuse, PT ;  /* 0x000000262900720b */ /* 0x0c0fe40003f84000 */
[----:B------:R-:W-:Y:S02]  /*2190*/  FSEL R38, R41, R38, P3 ;  /* 0x0000002629267208 */ /* 0x000fe40001800000 */
[----:B------:R-:W-:Y:S02]  /*21a0*/  FSETP.GT.AND P3, PT, R37, R0, PT ;  /* 0x000000002500720b */ /* 0x000fe40003f64000 */
[----:B------:R-:W-:Y:S02]  /*21b0*/  FSEL R38, R41, R38, P4 ;  /* 0x0000002629267208 */ /* 0x000fe40002000000 */
[----:B------:R-:W-:-:S02]  /*21c0*/  FSETP.NAN.AND P5, PT, R37, R37, PT ;  /* 0x000000252500720b */ /* 0x000fc40003fa8000 */
[----:B------:R-:W-:-:S07]  /*21d0*/  FSETP.GT.AND P4, PT, R38, R29, PT ;  /* 0x0000001d2600720b */ /* 0x000fce0003f84000 */
[----:B------:R-:W-:Y:S01]  /*21e0*/  @!P3 FSEL R37, R37, R0, P5 ;  /* 0x000000002525b208 */ /* 0x000fe20002800000 */
[----:B------:R-:W0:Y:S01]  /*21f0*/  @!P2 LDS R6, [R2.X4] ;  /* 0x000000000206a984 */ /* 0x000e220000004800 */
[C---:B------:R-:W-:Y:S02]  /*2200*/  FSETP.NAN.AND P5, PT, R38.reuse, R38, PT ;  /* 0x000000262600720b */ /* 0x040fe40003fa8000 */
[C---:B------:R-:W-:Y:S02]  /*2210*/  FSETP.GT.AND P3, PT, R37.reuse, R28, PT ;  /* 0x0000001c2500720b */ /* 0x040fe40003f64000 */
[----:B------:R-:W-:Y:S02]  /*2220*/  @!P4 FSEL R38, R38, R29, P5 ;  /* 0x0000001d2626c208 */ /* 0x000fe40002800000 */
[----:B------:R-:W-:Y:S02]  /*2230*/  FSETP.NAN.AND P6, PT, R37, R37, PT ;  /* 0x000000252500720b */ /* 0x000fe40003fc8000 */
[----:B------:R-:W-:-:S07]  /*2240*/  FSETP.GT.AND P4, PT, R38, R30, PT ;  /* 0x0000001e2600720b */ /* 0x000fce0003f84000 */
[----:B------:R-:W-:-:S05]  /*2250*/  @!P3 FSEL R37, R37, R28, P6 ;  /* 0x0000001c2525b208 */ /* 0x000fca0003000000 */
[----:B------:R-:W-:Y:S04]  /*2260*/  SHFL.BFLY PT, R4, R37, 0x10, 0x1f ;  /* 0x0e001f0025047f89 */ /* 0x000fe800000e0000 */
[----:B0-----:R-:W0:Y:S01]  /*2270*/  SHFL.BFLY PT, R7, R6, 0x10, 0x1f ;  /* 0x0e001f0006077f89 */ /* 0x001e2200000e0000 */
[C---:B------:R-:W-:Y:S02]  /*2280*/  FSETP.NAN.AND P3, PT, R6.reuse, R6, PT ;  /* 0x000000060600720b */ /* 0x040fe40003f68000 */
[----:B0-----:R-:W-:-:S04]  /*2290*/  FSETP.GEU.AND P5, PT, R6, R7, PT ;  /* 0x000000070600720b */ /* 0x001fc80003fae000 */
[----:B------:R-:W-:Y:S02]  /*22a0*/  FSEL R7, R6, R7, !P5 ;  /* 0x0000000706077208 */ /* 0x000fe40006800000 */
[----:B------:R-:W-:Y:S02]  /*22b0*/  FSETP.NAN.AND P5, PT, R38, R38, PT ;  /* 0x000000262600720b */ /* 0x000fe40003fa8000 */
[----:B------:R-:W-:Y:S02]  /*22c0*/  FSEL R7, R6, R7, P3 ;  /* 0x0000000706077208 */ /* 0x000fe40001800000 */
[----:B------:R-:W-:Y:S02]  /*22d0*/  @!P4 FSEL R38, R38, R30, P5 ;  /* 0x0000001e2626c208 */ /* 0x000fe40002800000 */
[----:B------:R-:W-:Y:S01]  /*22e0*/  FSETP.NAN.AND P5, PT, R37, R37, PT ;  /* 0x000000252500720b */ /* 0x000fe20003fa8000 */
[----:B------:R-:W0:Y:S01]  /*22f0*/  SHFL.BFLY PT, R0, R7, 0x8, 0x1f ;  /* 0x0d001f0007007f89 */ /* 0x000e2200000e0000 */
[----:B------:R-:W-:-:S02]  /*2300*/  FSETP.NAN.AND P3, PT, R38, R38, PT ;  /* 0x000000262600720b */ /* 0x000fc40003f68000 */
[CC--:B------:R-:W-:Y:S01]  /*2310*/  FSETP.GT.AND P4, PT, R37.reuse, R4.reuse, PT ;  /* 0x000000042500720b */ /* 0x0c0fe20003f84000 */
[----:B------:R-:W1:Y:S08]  /*2320*/  SHFL.BFLY PT, R9, R38, 0x10, 0x1f ;  /* 0x0e001f0026097f89 */ /* 0x000e7000000e0000 */
[----:B------:R-:W-:-:S04]  /*2330*/  @!P5 FSEL R37, R37, R4, P4 ;  /* 0x000000042525d208 */ /* 0x000fc80002000000 */
[----:B------:R-:W-:Y:S01]  /*2340*/  FSETP.NAN.AND P6, PT, R37, R37, PT ;  /* 0x000000252500720b */ /* 0x000fe20003fc8000 */
[----:B------:R-:W2:Y:S01]  /*2350*/  SHFL.BFLY PT, R4, R37, 0x8, 0x1f ;  /* 0x0d001f0025047f89 */ /* 0x000ea200000e0000 */
[----:B0-----:R-:W-:Y:S02]  /*2360*/  FSETP.GEU.AND P5, PT, R7, R0, PT ;  /* 0x000000000700720b */ /* 0x001fe40003fae000 */
[----:B-1----:R-:W-:-:S04]  /*2370*/  FSETP.GT.AND P4, PT, R38, R9, PT ;  /* 0x000000092600720b */ /* 0x002fc80003f84000 */
[----:B------:R-:W-:Y:S02]  /*2380*/  @!P3 FSEL R38, R38, R9, P4 ;  /* 0x000000092626b208 */ /* 0x000fe40002000000 */
[----:B------:R-:W-:-:S03]  /*2390*/  FSETP.NAN.AND P3, PT, R7, R7, PT ;  /* 0x000000070700720b */ /* 0x000fc60003f68000 */
[----:B------:R-:W0:Y:S02]  /*23a0*/  SHFL.BFLY PT, R9, R38, 0x8, 0x1f ;  /* 0x0d001f0026097f89 */ /* 0x000e2400000e0000 */
[----:B------:R-:W-:Y:S02]  /*23b0*/  @P5 FSEL R7, R7, R0, P3 ;  /* 0x0000000007075208 */ /* 0x000fe40001800000 */
[----:B--2---:R-:W-:-:S03]  /*23c0*/  FSETP.GT.AND P5, PT, R37, R4, PT ;  /* 0x000000042500720b */ /* 0x004fc60003fa4000 */
[----:B------:R-:W1:Y:S10]  /*23d0*/  SHFL.BFLY PT, R0, R7, 0x4, 0x1f ;  /* 0x0c801f0007007f89 */ /* 0x000e7400000e0000 */
[----:B------:R-:W-:-:S02]  /*23e0*/  @!P5 FSEL R37, R37, R4, P6 ;  /* 0x000000042525d208 */ /* 0x000fc40003000000 */
[C---:B------:R-:W-:Y:S02]  /*23f0*/  FSETP.NAN.AND P5, PT, R38.reuse, R38, PT ;  /* 0x000000262600720b */ /* 0x040fe40003fa8000 */
[----:B------:R-:W-:Y:S01]  /*2400*/  FSETP.NAN.AND P6, PT, R37, R37, PT ;  /* 0x000000252500720b */ /* 0x000fe20003fc8000 */
[----:B------:R-:W2:Y:S01]  /*2410*/  SHFL.BFLY PT, R4, R37, 0x4, 0x1f ;  /* 0x0c801f0025047f89 */ /* 0x000ea200000e0000 */
[----:B0-----:R-:W-:Y:S02]  /*2420*/  FSETP.GT.AND P4, PT, R38, R9, PT ;  /* 0x000000092600720b */ /* 0x001fe40003f84000 */
[----:B-1----:R-:W-:-:S11]  /*2430*/  FSETP.GEU.AND P3, PT, R7, R0, PT ;  /* 0x000000000700720b */ /* 0x002fd60003f6e000 */
[----:B------:R-:W-:Y:S02]  /*2440*/  @!P4 FSEL R38, R38, R9, P5 ;  /* 0x000000092626c208 */ /* 0x000fe40002800000 */
[----:B------:R-:W-:-:S03]  /*2450*/  FSETP.NAN.AND P4, PT, R7, R7, PT ;  /* 0x000000070700720b */ /* 0x000fc60003f88000 */
[----:B------:R-:W0:Y:S01]  /*2460*/  SHFL.BFLY PT, R9, R38, 0x4, 0x1f ;  /* 0x0c801f0026097f89 */ /* 0x000e2200000e0000 */
        /* <DEDUP_REMOVED lines=16> */
[----:B------:R-:W-:Y:S02]  /*2570*/  FSETP.NAN.AND P6, PT, R38, R38, PT ;  /* 0x000000262600720b */ /* 0x000fe40003fc8000 */
[----:B------:R-:W-:Y:S02]  /*2580*/  ISETP.LT.AND P3, PT, R2, 0x40, !P0 ;  /* 0x000000400200780c */ /* 0x000fe40004761270 */
[----:B0-----:R-:W-:Y:S02]  /*2590*/  FSETP.GT.AND P5, PT, R38, R9, PT ;  /* 0x000000092600720b */ /* 0x001fe40003fa4000 */
[----:B-1----:R-:W-:-:S11]  /*25a0*/  FSETP.GEU.AND P4, PT, R7, R0, PT ;  /* 0x000000000700720b */ /* 0x002fd60003f8e000 */
[----:B------:R-:W-:Y:S02]  /*25b0*/  @!P5 FSEL R38, R38, R9, P6 ;  /* 0x000000092626d208 */ /* 0x000fe40003000000 */
[----:B------:R-:W-:Y:S02]  /*25c0*/  FSETP.NAN.AND P5, PT, R7, R7, PT ;  /* 0x000000070700720b */ /* 0x000fe40003fa8000 */
[----:B------:R-:W-:Y:S01]  /*25d0*/  FSETP.NAN.AND P6, PT, R37, R37, PT ;  /* 0x000000252500720b */ /* 0x000fe20003fc8000 */
[----:B------:R-:W0:Y:S01]  /*25e0*/  SHFL.BFLY PT, R11, R38, 0x1, 0x1f ;  /* 0x0c201f00260b7f89 */ /* 0x000e2200000e0000 */
[----:B------:R-:W-:-:S03]  /*25f0*/  @P4 SEL R7, R7, R0, P5 ;  /* 0x0000000007074207 */ /* 0x000fc60002800000 */
[----:B------:R-:W1:Y:S04]  /*2600*/  SHFL.BFLY PT, R0, R37, 0x1, 0x1f ;  /* 0x0c201f0025007f89 */ /* 0x000e6800000e0000 */
[----:B------:R-:W-:Y:S04]  /*2610*/  @P3 STS [R2.X4], R7 ;  /* 0x0000000702003388 */ /* 0x000fe80000004800 */
[----:B------:R-:W-:Y:S01]  /*2620*/  BAR.SYNC.DEFER_BLOCKING 0x0 ;  /* 0x0000000000007b1d */ /* 0x000fe20000010000 */
[----:B0-----:R-:W-:Y:S02]  /*2630*/  FSETP.GT.AND P4, PT, R38, R11, PT ;  /* 0x0000000b2600720b */ /* 0x001fe40003f84000 */
[----:B-1----:R-:W-:-:S03]  /*2640*/  FSETP.GT.AND P5, PT, R37, R0, PT ;  /* 0x000000002500720b */ /* 0x002fc60003fa4000 */
[----:B------:R-:W-:Y:S04]  /*2650*/  LDS R8, [RZ] ;  /* 0x00000000ff087984 */ /* 0x000fe80000000800 */
[----:B------:R-:W0:Y:S06]  /*2660*/  LDS R9, [0x80] ;  /* 0x00008000ff097984 */ /* 0x000e2c0000000800 */
[----:B------:R-:W-:-:S02]  /*2670*/  @!P5 SEL R37, R37, R0, P6 ;  /* 0x000000002525d207 */ /* 0x000fc40003000000 */
[----:B------:R-:W-:Y:S01]  /*2680*/  LOP3.LUT R0, R2, 0x1, RZ, 0xc0, !PT ;  /* 0x0000000102007812 */ /* 0x000fe200078ec0ff */
[----:B------:R-:W-:Y:S01]  /*2690*/  BAR.SYNC.DEFER_BLOCKING 0x0 ;  /* 0x0000000000007b1d */ /* 0x000fe20000010000 */
[----:B------:R-:W-:-:S04]  /*26a0*/  FSETP.NAN.AND P5, PT, R38, R38, PT ;  /* 0x000000262600720b */ /* 0x000fc80003fa8000 */
[----:B------:R-:W-:Y:S01]  /*26b0*/  @!P4 SEL R38, R38, R11, P5 ;  /* 0x0000000b2626c207 */ /* 0x000fe20002800000 */
[----:B0-----:R-:W-:Y:S04]  /*26c0*/  STS.64 [RZ], R8 ;  /* 0x00000008ff007388 */ /* 0x001fe80000000a00 */
[----:B------:R-:W-:Y:S06]  /*26d0*/  BAR.SYNC.DEFER_BLOCKING 0x0 ;  /* 0x0000000000007b1d */ /* 0x000fec0000010000 */
[----:B------:R-:W-:Y:S04]  /*26e0*/  LDS R4, [R0.X4] ;  /* 0x0000000000047984 */ /* 0x000fe80000004800 */
[----:B------:R-:W-:Y:S06]  /*26f0*/  BAR.SYNC.DEFER_BLOCKING 0x0 ;  /* 0x0000000000007b1d */ /* 0x000fec0000010000 */
[----:B------:R-:W-:Y:S04]  /*2700*/  @!P0 STS [R5], R37 ;  /* 0x0000002505008388 */ /* 0x000fe80000000800 */
[----:B------:R-:W-:Y:S04]  /*2710*/  @!P0 STS [R5+0x80], R38 ;  /* 0x0000802605008388 */ /* 0x000fe80000000800 */
[----:B------:R-:W-:Y:S06]  /*2720*/  BAR.SYNC.DEFER_BLOCKING 0x0 ;  /* 0x0000000000007b1d */ /* 0x000fec0000010000 */
[----:B------:R-:W0:Y:S04]  /*2730*/  @!P2 LDS R10, [R2.X4] ;  /* 0x00000000020aa984 */ /* 0x000e280000004800 */
[----:B0-----:R-:W0:Y:S01]  /*2740*/  SHFL.BFLY PT, R7, R10, 0x10, 0x1f ;  /* 0x0e001f000a077f89 */ /* 0x001e2200000e0000 */
[----:B------:R-:W-:-:S02]  /*2750*/  FSETP.NAN.AND P2, PT, R10, R10, PT ;  /* 0x0000000a0a00720b */ /* 0x000fc40003f48000 */
[----:B0-----:R-:W-:-:S04]  /*2760*/  FSETP.GT.AND P0, PT, R10, R7, PT ;  /* 0x000000070a00720b */ /* 0x001fc80003f04000 */
[----:B------:R-:W-:-:S04]  /*2770*/  FSEL R7, R10, R7, P0 ;  /* 0x000000070a077208 */ /* 0x000fc80000000000 */
[----:B------:R-:W-:-:S04]  /*2780*/  FSEL R7, R10, R7, P2 ;  /* 0x000000070a077208 */ /* 0x000fc80001000000 */
[C---:B------:R-:W-:Y:S01]  /*2790*/  FSETP.NAN.AND P2, PT, R7.reuse, R7, PT ;  /* 0x000000070700720b */ /* 0x040fe20003f48000 */
[----:B------:R-:W0:Y:S02]  /*27a0*/  SHFL.BFLY PT, R6, R7, 0x8, 0x1f ;  /* 0x0d001f0007067f89 */ /* 0x000e2400000e0000 */
[----:B0-----:R-:W-:-:S13]  /*27b0*/  FSETP.GT.AND P0, PT, R7, R6, PT ;  /* 0x000000060700720b */ /* 0x001fda0003f04000 */
[----:B------:R-:W-:-:S04]  /*27c0*/  @!P0 FSEL R7, R7, R6, P2 ;  /* 0x0000000607078208 */ /* 0x000fc80001000000 */
        /* <DEDUP_REMOVED lines=11> */
[----:B------:R-:W-:Y:S02]  /*2880*/  @!P0 SEL R7, R7, R6, P2 ;  /* 0x0000000607078207 */ /* 0x000fe40001000000 */
[----:B------:R-:W-:-:S03]  /*2890*/  FSETP.GE.AND P0, PT, R8, RZ, PT ;  /* 0x000000ff0800720b */ /* 0x000fc60003f06000 */
[----:B------:R0:W-:Y:S01]  /*28a0*/  @P3 STS [R2.X4], R7 ;  /* 0x0000000702003388 */ /* 0x0001e20000004800 */
[----:B------:R-:W-:-:S03]  /*28b0*/  FSEL R8, R8, RZ, !P0 ;  /* 0x000000ff08087208 */ /* 0x000fc60004000000 */
[----:B------:R-:W-:Y:S01]  /*28c0*/  BAR.SYNC.DEFER_BLOCKING 0x0 ;  /* 0x0000000000007b1d */ /* 0x000fe20000010000 */
[----:B------:R-:W-:Y:S01]  /*28d0*/  FSETP.GE.AND P0, PT, R9, RZ, PT ;  /* 0x000000ff0900720b */ /* 0x000fe20003f06000 */
[----:B------:R-:W-:-:S03]  /*28e0*/  FADD R8, RZ, -R8 ;  /* 0x80000008ff087221 */ /* 0x000fc60000000000 */
[----:B------:R-:W-:Y:S01]  /*28f0*/  FSEL R9, R9, RZ, !P0 ;  /* 0x000000ff09097208 */ /* 0x000fe20004000000 */
[----:B0-----:R-:W-:Y:S01]  /*2900*/  IMAD.U32 R7, RZ, RZ, UR5 ;  /* 0x00000005ff077e24 */ /* 0x001fe2000f8e00ff */
[----:B------:R-:W-:-:S03]  /*2910*/  FSETP.NAN.AND P2, PT, R8, R8, PT ;  /* 0x000000080800720b */ /* 0x000fc60003f48000 */
[----:B------:R-:W-:-:S05]  /*2920*/  FADD R9, RZ, -R9 ;  /* 0x80000009ff097221 */ /* 0x000fca0000000000 */
[----:B------:R-:W-:Y:S01]  /*2930*/  FSETP.NAN.AND P3, PT, R9, R9, PT ;  /* 0x000000090900720b */ /* 0x000fe20003f68000 */
[----:B------:R-:W0:Y:S04]  /*2940*/  LDS R10, [RZ] ;  /* 0x00000000ff0a7984 */ /* 0x000e280000000800 */
[----:B------:R-:W1:Y:S04]  /*2950*/  LDS R11, [0x80] ;  /* 0x00008000ff0b7984 */ /* 0x000e680000000800 */
[----:B------:R-:W-:Y:S01]  /*2960*/  BAR.SYNC.DEFER_BLOCKING 0x0 ;  /* 0x0000000000007b1d */ /* 0x000fe20000010000 */
[----:B0-----:R-:W-:-:S05]  /*2970*/  FSETP.GTU.AND P0, PT, R10, RZ, PT ;  /* 0x000000ff0a00720b */ /* 0x001fca0003f0c000 */
[----:B-1----:R0:W-:Y:S01]  /*2980*/  STS.64 [RZ], R10 ;  /* 0x0000000aff007388 */ /* 0x0021e20000000a00 */
[----:B------:R-:W-:-:S03]  /*2990*/  FSEL R5, R10, RZ, P0 ;  /* 0x000000ff0a057208 */ /* 0x000fc60000000000 */
[----:B------:R-:W-:Y:S01]  /*29a0*/  BAR.SYNC.DEFER_BLOCKING 0x0 ;  /* 0x0000000000007b1d */ /* 0x000fe20000010000 */
[C---:B------:R-:W-:Y:S02]  /*29b0*/  FSETP.GTU.AND P4, PT, R11.reuse, RZ, PT ;  /* 0x000000ff0b00720b */ /* 0x040fe40003f8c000 */
[CC--:B------:R-:W-:Y:S02]  /*29c0*/  FSETP.GT.AND P0, PT, R8.reuse, R5.reuse, PT ;  /* 0x000000050800720b */ /* 0x0c0fe40003f04000 */
[----:B------:R-:W-:Y:S01]  /*29d0*/  FSEL R6, R11, RZ, P4 ;  /* 0x000000ff0b067208 */ /* 0x000fe20002000000 */
[----:B0-----:R-:W-:Y:S01]  /*29e0*/  IMAD.MOV.U32 R10, RZ, RZ, 0x3f800000 ;  /* 0x3f800000ff0a7424 */ /* 0x001fe200078e00ff */
[----:B------:R-:W-:Y:S02]  /*29f0*/  @!P2 FSEL R8, R8, R5, P0 ;  /* 0x000000050808a208 */ /* 0x000fe40000000000 */
[----:B------:R-:W-:-:S03]  /*2a00*/  FSETP.GT.AND P0, PT, R9, R6, PT ;  /* 0x000000060900720b */ /* 0x000fc60003f04000 */
[----:B------:R-:W-:Y:S01]  /*2a10*/  FMUL R8, R8, 0.0078740157186985015869 ;  /* 0x3c01020408087820 */ /* 0x000fe20000400000 */
[----:B------:R-:W-:Y:S02]  /*2a20*/  @!P3 FSEL R9, R9, R6, P0 ;  /* 0x000000060909b208 */ /* 0x000fe40000000000 */
[----:B------:R-:W-:Y:S01]  /*2a30*/  LOP3.LUT R6, R7, 0x1, R2, 0xf8, !PT ;  /* 0x0000000107067812 */ /* 0x000fe200078ef802 */
[----:B------:R-:W-:Y:S01]  /*2a40*/  IMAD.MOV.U32 R7, RZ, RZ, 0x2 ;  /* 0x00000002ff077424 */ /* 0x000fe200078e00ff */
[C---:B------:R-:W-:Y:S01]  /*2a50*/  FSETP.GT.AND P0, PT, R8.reuse, 9.9999997473787516356e-06, PT ;  /* 0x3727c5ac0800780b */ /* 0x040fe20003f04000 */
[----:B------:R-:W-:Y:S01]  /*2a60*/  FMUL R9, R9, 0.0078740157186985015869 ;  /* 0x3c01020409097820 */ /* 0x000fe20000400000 */
[----:B------:R-:W-:-:S04]  /*2a70*/  FSETP.NAN.AND P2, PT, R8, R8, PT ;  /* 0x000000080800720b */ /* 0x000fc80003f48000 */
[C---:B------:R-:W-:Y:S01]  /*2a80*/  FSETP.GT.AND P3, PT, R9.reuse, 9.9999997473787516356e-06, PT ;  /* 0x3727c5ac0900780b */ /* 0x040fe20003f64000 */
[----:B------:R-:W0:Y:S06]  /*2a90*/  LDS R5, [R0.X4] ;  /* 0x0000000000057984 */ /* 0x000e2c0000004800 */
[----:B------:R-:W-:Y:S02]  /*2aa0*/  @!P0 FSEL R8, R8, 9.9999997473787516356e-06, P2 ;  /* 0x3727c5ac08088808 */ /* 0x000fe40001000000 */
[----:B------:R-:W-:Y:S02]  /*2ab0*/  FSETP.NAN.AND P0, PT, R9, R9, PT ;  /* 0x000000090900720b */ /* 0x000fe40003f08000 */
[----:B------:R-:W-:-:S02]  /*2ac0*/  FSETP.GT.AND P2, PT, |R8|, 8.50705917302346158658e+37, PT ;  /* 0x7e8000000800780b */ /* 0x000fc40003f44200 */
[----:B------:R-:W-:Y:S02]  /*2ad0*/  @!P3 FSEL R9, R9, 9.9999997473787516356e-06, P0 ;  /* 0x3727c5ac0909b808 */ /* 0x000fe40000000000 */
[----:B------:R-:W-:Y:S02]  /*2ae0*/  LOP3.LUT P0, RZ, R2, 0x3fe, RZ, 0xc0, !PT ;  /* 0x000003fe02ff7812 */ /* 0x000fe4000780c0ff */
[C---:B------:R-:W-:Y:S02]  /*2af0*/  FSETP.GT.AND P3, PT, |R9|.reuse, 8.50705917302346158658e+37, PT ;  /* 0x7e8000000900780b */ /* 0x040fe40003f64200 */
[----:B------:R-:W-:Y:S02]  /*2b00*/  FSETP.GEU.AND P4, PT, |R8|, 1.175494350822287508e-38, PT ;  /* 0x008000000800780b */ /* 0x000fe40003f8e200 */
[----:B------:R-:W-:Y:S02]  /*2b10*/  FSETP.GEU.AND P5, PT, |R9|, 1.175494350822287508e-38, PT ;  /* 0x008000000900780b */ /* 0x000fe40003fae200 */
[----:B------:R-:W-:Y:S01]  /*2b20*/  ISETP.LT.AND P0, PT, R6, 0xe10, !P0 ;  /* 0x00000e100600780c */ /* 0x000fe20004701270 */
[----:B------:R-:W-:Y:S01]  /*2b30*/  @P2 FMUL R8, R8, 0.25 ;  /* 0x3e80000008082820 */ /* 0x000fe20000400000 */
[----:B------:R-:W-:-:S02]  /*2b40*/  FSEL R11, R10, 0.25, !P2 ;  /* 0x3e8000000a0b7808 */ /* 0x000fc40005000000 */
[----:B------:R-:W-:Y:S02]  /*2b50*/  FSEL R10, R10, 0.25, !P3 ;  /* 0x3e8000000a0a7808 */ /* 0x000fe40005800000 */
[----:B------:R-:W-:Y:S01]  /*2b60*/  LOP3.LUT R2, R2, 0x200, RZ, 0xc0, !PT ;  /* 0x0000020002027812 */ /* 0x000fe200078ec0ff */
[----:B------:R-:W-:Y:S02]  /*2b70*/  @P3 FMUL R9, R9, 0.25 ;  /* 0x3e80000009093820 */ /* 0x000fe40000400000 */
[----:B------:R-:W-:Y:S01]  /*2b80*/  @!P4 FMUL R8, R8, 16777216 ;  /* 0x4b8000000808c820 */ /* 0x000fe20000400000 */
[----:B------:R-:W-:Y:S01]  /*2b90*/  @!P4 FMUL R11, R11, 16777216 ;  /* 0x4b8000000b0bc820 */ /* 0x000fe20000400000 */
[----:B------:R-:W-:Y:S01]  /*2ba0*/  @!P5 FMUL R9, R9, 16777216 ;  /* 0x4b8000000909d820 */ /* 0x000fe20000400000 */
[----:B------:R-:W-:Y:S01]  /*2bb0*/  @!P5 FMUL R10, R10, 16777216 ;  /* 0x4b8000000a0ad820 */ /* 0x000fe20000400000 */
[----:B------:R-:W-:Y:S02]  /*2bc0*/  SHF.R.U32.HI R2, RZ, 0x6, R2 ;  /* 0x00000006ff027819 */ /* 0x000fe40000011602 */
[----:B------:R-:W1:Y:S01]  /*2bd0*/  MUFU.RCP R8, R8 ;  /* 0x0000000800087308 */ /* 0x000e620000001000 */
[----:B0-----:R-:W-:Y:S01]  /*2be0*/  F2FP.BF16.PACK_AB R0, R5, R4 ;  /* 0x000000040500723e */ /* 0x001fe200000010ff */
[----:B------:R-:W-:-:S03]  /*2bf0*/  IMAD.WIDE R4, R6, R7, c[0x0][0x190] ;  /* 0x0000640006047625 */ /* 0x000fc600078e0207 */
[----:B------:R-:W-:Y:S01]  /*2c00*/  PRMT R13, R0, 0x7632, R13 ;  /* 0x00007632000d7816 */ /* 0x000fe2000000000d */
[----:B------:R-:W-:Y:S01]  /*2c10*/  IMAD.WIDE R6, R6, R7, c[0x0][0x198] ;  /* 0x0000660006067625 */ /* 0x000fe200078e0207 */
[----:B------:R0:W-:Y:S01]  /*2c20*/  @P0 STG.E.U16 [R4.64], R0 ;  /* 0x0000000004000986 */ /* 0x0001e2000c101506 */
[----:B------:R-:W2:Y:S03]  /*2c30*/  MUFU.RCP R9, R9 ;  /* 0x0000000900097308 */ /* 0x000ea60000001000 */
[----:B------:R0:W-:Y:S01]  /*2c40*/  @P0 STG.E.U16 [R6.64], R13 ;  /* 0x0000000d06000986 */ /* 0x0001e2000c101506 */
[----:B-1----:R-:W-:-:S03]  /*2c50*/  FMUL R8, R8, R11 ;  /* 0x0000000b08087220 */ /* 0x002fc60000400000 */
[----:B------:R-:W-:Y:S01]  /*2c60*/  BAR.SYNC.DEFER_BLOCKING 0x0 ;  /* 0x0000000000007b1d */ /* 0x000fe20000010000 */
[----:B--2---:R-:W-:-:S05]  /*2c70*/  FMUL R9, R9, R10 ;  /* 0x0000000a09097220 */ /* 0x004fca0000400000 */
[----:B------:R0:W-:Y:S04]  /*2c80*/  STS [RZ], R8 ;  /* 0x00000008ff007388 */ /* 0x0001e80000000800 */
[----:B------:R0:W-:Y:S04]  /*2c90*/  STS [0x8], R9 ;  /* 0x00000809ff007388 */ /* 0x0001e80000000800 */
[----:B------:R-:W-:Y:S06]  /*2ca0*/  BAR.SYNC.DEFER_BLOCKING 0x0 ;  /* 0x0000000000007b1d */ /* 0x000fec0000010000 */
[----:B0-----:R-:W1:Y:S02]  /*2cb0*/  LDS R2, [R2] ;  /* 0x0000000002027984 */ /* 0x001e640000000800 */
.L_x_47:
[----:B------:R-:W-:Y:S01]  /*2cc0*/  IMAD.IADD R18, R3, 0x1, R14 ;  /* 0x0000000103127824 */ /* 0x000fe200078e020e */
[----:B------:R-:W-:Y:S01]  /*2cd0*/  CS2R R8, SRZ ;  /* 0x0000000000087805 */ /* 0x000fe2000001ff00 */
[----:B------:R-:W-:Y:S01]  /*2ce0*/  IMAD.MOV.U32 R19, RZ, RZ, 0x4 ;  /* 0x00000004ff137424 */ /* 0x000fe200078e00ff */
[----:B0-----:R-:W-:-:S02]  /*2cf0*/  CS2R R10, SRZ ;  /* 0x00000000000a7805 */ /* 0x001fc4000001ff00 */
[----:B------:R-:W-:-:S05]  /*2d00*/  IADD3 R13, R18, 0x1000, RZ ;  /* 0x00001000120d7810 */ /* 0x000fca0007ffe0ff */
[----:B------:R-:W-:-:S05]  /*2d10*/  IMAD.WIDE R16, R13, R19, c[0x0][0x188] ;  /* 0x000062000d107625 */ /* 0x000fca00078e0213 */
[----:B------:R-:W2:Y:S01]  /*2d20*/  @!P1 LDG.E.EF.128 R8, [R16.64] ;  /* 0x0000000610089981 */ /* 0x000ea2000c0e1d00 */
[----:B------:R-:W-:Y:S01]  /*2d30*/  IADD3 R18, R18, 0x1004, RZ ;  /* 0x0000100412127810 */ /* 0x000fe20007ffe0ff */
[----:B------:R-:W-:Y:S01]  /*2d40*/  CS2R R4, SRZ ;  /* 0x0000000000047805 */ /* 0x000fe2000001ff00 */
[----:B------:R-:W-:-:S03]  /*2d50*/  CS2R R6, SRZ ;  /* 0x0000000000067805 */ /* 0x000fc6000001ff00 */
[----:B------:R-:W-:-:S05]  /*2d60*/  IMAD.WIDE R18, R18, R19, c[0x0][0x188] ;  /* 0x0000620012127625 */ /* 0x000fca00078e0213 */
[----:B------:R0:W3:Y:S01]  /*2d70*/  @!P1 LDG.E.EF.128 R4, [R18.64] ;  /* 0x0000000612049981 */ /* 0x0000e2000c0e1d00 */
[----:B------:R-:W-:Y:S01]  /*2d80*/  BSSY B0, `(.L_x_26) ;  /* 0x0000035000007945 */ /* 0x000fe20003800000 */
[----:B--2---:R-:W-:Y:S01]  /*2d90*/  FMUL R15, R8, R8 ;  /* 0x00000008080f7220 */ /* 0x004fe20000400000 */
[----:B------:R-:W-:-:S03]  /*2da0*/  FMUL R0, R9, R9 ;  /* 0x0000000909007220 */ /* 0x000fc60000400000 */
[----:B------:R-:W-:Y:S01]  /*2db0*/  FMUL R15, R15, R8 ;  /* 0x000000080f0f7220 */ /* 0x000fe20000400000 */
[----:B------:R-:W-:-:S03]  /*2dc0*/  FMUL R0, R0, R9 ;  /* 0x0000000900007220 */ /* 0x000fc60000400000 */
[----:B------:R-:W-:Y:S01]  /*2dd0*/  FFMA R15, R15, 0.044714998453855514526, R8 ;  /* 0x3d3727130f0f7823 */ /* 0x000fe20000000008 */
[----:B0-----:R-:W-:-:S03]  /*2de0*/  FFMA R19, R0, 0.044714998453855514526, R9 ;  /* 0x3d37271300137823 */ /* 0x001fc60000000009 */
[----:B------:R-:W-:-:S04]  /*2df0*/  FMUL R21, R15, 0.79788458347320556641 ;  /* 0x3f4c422a0f157820 */ /* 0x000fc80000400000 */
[----:B------:R-:W-:-:S05]  /*2e00*/  FADD.FTZ R20, |R21|, -RZ ;  /* 0x800000ff15147221 */ /* 0x000fca0000010200 */
[----:B------:R-:W-:-:S13]  /*2e10*/  FSETP.GE.AND P2, PT, R20, 0.60000002384185791016, PT ;  /* 0x3f19999a1400780b */ /* 0x000fda0003f46000 */
[C---:B------:R-:W-:Y:S01]  /*2e20*/  @P2 FMUL R15, R20.reuse, 2.8853900432586669922 ;  /* 0x4038aa3b140f2820 */ /* 0x040fe20000400000 */
[----:B------:R-:W-:Y:S01]  /*2e30*/  @!P2 IMAD.MOV.U32 R18, RZ, RZ, 0x3c80f082 ;  /* 0x3c80f082ff12a424 */ /* 0x000fe200078e00ff */
[----:B------:R-:W-:Y:S01]  /*2e40*/  @!P2 FMUL R17, R21, R21 ;  /* 0x000000151511a220 */ /* 0x000fe20000400000 */
[----:B------:R-:W-:Y:S01]  /*2e50*/  @P2 IMAD.MOV.U32 R23, RZ, RZ, 0x3f800000 ;  /* 0x3f800000ff172424 */ /* 0x000fe200078e00ff */
[----:B------:R-:W-:Y:S02]  /*2e60*/  @P2 FSETP.GE.AND P0, PT, R20, 9.010913848876953125, PT ;  /* 0x41102cb41400280b */ /* 0x000fe40003f06000 */
[----:B------:R-:W0:Y:S01]  /*2e70*/  @P2 MUFU.EX2 R15, R15 ;  /* 0x0000000f000f2308 */ /* 0x000e220000000800 */
[----:B------:R-:W-:-:S04]  /*2e80*/  @!P2 FFMA.FTZ R0, R17, R18, -0.052303962409496307373 ;  /* 0xbd563cae1100a423 */ /* 0x000fc80000010012 */
[----:B------:R-:W-:-:S04]  /*2e90*/  @!P2 FFMA.FTZ R0, R17, R0, 0.1331529766321182251 ;  /* 0x3e0859411100a423 */ /* 0x000fc80000010000 */
[----:B------:R-:W-:-:S04]  /*2ea0*/  @!P2 FFMA.FTZ R0, R17, R0, -0.33332768082618713379 ;  /* 0xbeaaa9ed1100a423 */ /* 0x000fc80000010000 */
[----:B------:R-:W-:Y:S01]  /*2eb0*/  @!P2 FFMA.FTZ R0, R17, R0, RZ ;  /* 0x000000001100a223 */ /* 0x000fe200000100ff */
[----:B0-----:R-:W-:-:S06]  /*2ec0*/  @P2 FADD R16, R15, 1 ;  /* 0x3f8000000f102421 */ /* 0x001fcc0000000000 */
[----:B------:R-:W0:Y:S02]  /*2ed0*/  @P2 MUFU.RCP R16, R16 ;  /* 0x0000001000102308 */ /* 0x000e240000001000 */
[----:B0-----:R-:W-:Y:S01]  /*2ee0*/  @P2 FFMA.FTZ R18, R16, -2, R23 ;  /* 0xc000000010122823 */ /* 0x001fe20000010017 */
[----:B------:R-:W-:Y:S01]  /*2ef0*/  FMUL R23, R19, 0.79788458347320556641 ;  /* 0x3f4c422a13177820 */ /* 0x000fe20000400000 */
[----:B------:R-:W-:Y:S01]  /*2f00*/  FMUL R19, R10, R10 ;  /* 0x0000000a0a137220 */ /* 0x000fe20000400000 */
[----:B------:R-:W-:Y:S02]  /*2f10*/  FMUL R16, R11, R11 ;  /* 0x0000000b0b107220 */ /* 0x000fe40000400000 */
[----:B------:R-:W-:Y:S01]  /*2f20*/  FADD.FTZ R20, |R23|, -RZ ;  /* 0x800000ff17147221 */ /* 0x000fe20000010200 */
[----:B------:R-:W-:Y:S01]  /*2f30*/  @P2 FSEL R18, R18, 1, !P0 ;  /* 0x3f80000012122808 */ /* 0x000fe20004000000 */
[----:B------:R-:W-:-:S03]  /*2f40*/  FMUL R19, R19, R10 ;  /* 0x0000000a13137220 */ /* 0x000fc60000400000 */
[----:B------:R-:W-:Y:S01]  /*2f50*/  FSETP.GE.AND P0, PT, R20, 0.60000002384185791016, PT ;  /* 0x3f19999a1400780b */ /* 0x000fe20003f06000 */
[----:B------:R-:W-:Y:S01]  /*2f60*/  FFMA R19, R19, 0.044714998453855514526, R10 ;  /* 0x3d37271313137823 */ /* 0x000fe2000000000a */
[----:B------:R-:W-:Y:S01]  /*2f70*/  @P2 LOP3.LUT R15, R18, 0x80000000, R21, 0xf8, !PT ;  /* 0x80000000120f2812 */ /* 0x000fe200078ef815 */
[----:B------:R-:W-:Y:S01]  /*2f80*/  @!P2 FFMA.FTZ R15, R21, R0, R21 ;  /* 0x00000000150fa223 */ /* 0x000fe20000010015 */
[----:B---3--:R-:W-:Y:S01]  /*2f90*/  FMUL R21, R4, R4 ;  /* 0x0000000404157220 */ /* 0x008fe20000400000 */
[----:B------:R-:W-:-:S08]  /*2fa0*/  FMUL R18, R16, R11 ;  /* 0x0000000b10127220 */ /* 0x000fd00000400000 */
        /* <DEDUP_REMOVED lines=11> */
.L_x_27:
[----:B------:R-:W-:Y:S01]  /*3060*/  IMAD.MOV.U32 R0, RZ, RZ, 0x3c80f082 ;  /* 0x3c80f082ff007424 */ /* 0x000fe200078e00ff */
[----:B------:R-:W-:-:S04]  /*3070*/  FMUL R17, R23, R23 ;  /* 0x0000001717117220 */ /* 0x000fc80000400000 */
[----:B------:R-:W-:-:S04]  /*3080*/  FFMA.FTZ R0, R17, R0, -0.052303962409496307373 ;  /* 0xbd563cae11007423 */ /* 0x000fc80000010000 */
[----:B------:R-:W-:-:S04]  /*3090*/  FFMA.FTZ R0, R17, R0, 0.1331529766321182251 ;  /* 0x3e08594111007423 */ /* 0x000fc80000010000 */
[----:B------:R-:W-:-:S04]  /*30a0*/  FFMA.FTZ R0, R17, R0, -0.33332768082618713379 ;  /* 0xbeaaa9ed11007423 */ /* 0x000fc80000010000 */
[----:B------:R-:W-:-:S04]  /*30b0*/  FFMA.FTZ R0, R17, R0, RZ ;  /* 0x0000000011007223 */ /* 0x000fc800000100ff */
[----:B------:R-:W-:Y:S02]  /*30c0*/  FFMA.FTZ R16, R23, R0, R23 ;  /* 0x0000000017107223 */ /* 0x000fe40000010017 */
.L_x_28:
[----:B------:R-:W-:Y:S05]  /*30d0*/  BSYNC B0 ;  /* 0x0000000000007941 */ /* 0x000fea0003800000 */
.L_x_26:
        /* <DEDUP_REMOVED lines=18> */
.L_x_30:
[----:B------:R-:W-:Y:S01]  /*3200*/  IMAD.MOV.U32 R0, RZ, RZ, 0x3c80f082 ;  /* 0x3c80f082ff007424 */ /* 0x000fe200078e00ff */
[----:B------:R-:W-:-:S04]  /*3210*/  FMUL R17, R22, R22 ;  /* 0x0000001616117220 */ /* 0x000fc80000400000 */
[----:B------:R-:W-:-:S04]  /*3220*/  FFMA.FTZ R0, R17, R0, -0.052303962409496307373 ;  /* 0xbd563cae11007423 */ /* 0x000fc80000010000 */
[----:B------:R-:W-:-:S04]  /*3230*/  FFMA.FTZ R0, R17, R0, 0.1331529766321182251 ;  /* 0x3e08594111007423 */ /* 0x000fc80000010000 */
[----:B------:R-:W-:-:S04]  /*3240*/  FFMA.FTZ R0, R17, R0, -0.33332768082618713379 ;  /* 0xbeaaa9ed11007423 */ /* 0x000fc80000010000 */
[----:B------:R-:W-:-:S04]  /*3250*/  FFMA.FTZ R0, R17, R0, RZ ;  /* 0x0000000011007223 */ /* 0x000fc800000100ff */
[----:B------:R-:W-:Y:S02]  /*3260*/  FFMA.FTZ R17, R22, R0, R22 ;  /* 0x0000000016117223 */ /* 0x000fe40000010016 */
.L_x_31:
[----:B------:R-:W-:Y:S05]  /*3270*/  BSYNC B0 ;  /* 0x0000000000007941 */ /* 0x000fea0003800000 */
.L_x_29:
[----:B------:R-:W-:Y:S01]  /*3280*/  FMUL R23, R19, 0.79788458347320556641 ;  /* 0x3f4c422a13177820 */ /* 0x000fe20000400000 */
[----:B------:R-:W-:Y:S01]  /*3290*/  BSSY B0, `(.L_x_32) ;  /* 0x0000018000007945 */ /* 0x000fe20003800000 */
[----:B------:R-:W-:Y:S01]  /*32a0*/  FFMA R22, R21, 0.044714998453855514526, R4 ;  /* 0x3d37271315167823 */ /* 0x000fe20000000004 */
[----:B------:R-:W-:Y:S01]  /*32b0*/  FMUL R20, R20, R5 ;  /* 0x0000000514147220 */ /* 0x000fe20000400000 */
        /* <DEDUP_REMOVED lines=14> */
.L_x_33:
[----:B------:R-:W-:Y:S01]  /*33a0*/  IMAD.MOV.U32 R0, RZ, RZ, 0x3c80f082 ;  /* 0x3c80f082ff007424 */ /* 0x000fe200078e00ff */
[----:B------:R-:W-:-:S04]  /*33b0*/  FMUL R19, R23, R23 ;  /* 0x0000001717137220 */ /* 0x000fc80000400000 */
[----:B------:R-:W-:-:S04]  /*33c0*/  FFMA.FTZ R0, R19, R0, -0.052303962409496307373 ;  /* 0xbd563cae13007423 */ /* 0x000fc80000010000 */
[----:B------:R-:W-:-:S04]  /*33d0*/  FFMA.FTZ R0, R19, R0, 0.1331529766321182251 ;  /* 0x3e08594113007423 */ /* 0x000fc80000010000 */
[----:B------:R-:W-:-:S04]  /*33e0*/  FFMA.FTZ R0, R19, R0, -0.33332768082618713379 ;  /* 0xbeaaa9ed13007423 */ /* 0x000fc80000010000 */
[----:B------:R-:W-:-:S04]  /*33f0*/  FFMA.FTZ R0, R19, R0, RZ ;  /* 0x0000000013007223 */ /* 0x000fc800000100ff */
[----:B------:R-:W-:Y:S02]  /*3400*/  FFMA.FTZ R18, R23, R0, R23 ;  /* 0x0000000017127223 */ /* 0x000fe40000010017 */
.L_x_34:
[----:B------:R-:W-:Y:S05]  /*3410*/  BSYNC B0 ;  /* 0x0000000000007941 */ /* 0x000fea0003800000 */
.L_x_32:
        /* <DEDUP_REMOVED lines=18> */
.L_x_36:
[----:B------:R-:W-:Y:S01]  /*3540*/  IMAD.MOV.U32 R0, RZ, RZ, 0x3c80f082 ;  /* 0x3c80f082ff007424 */ /* 0x000fe200078e00ff */
[----:B------:R-:W-:-:S04]  /*3550*/  FMUL R19, R24, R24 ;  /* 0x0000001818137220 */ /* 0x000fc80000400000 */
[----:B------:R-:W-:-:S04]  /*3560*/  FFMA.FTZ R0, R19, R0, -0.052303962409496307373 ;  /* 0xbd563cae13007423 */ /* 0x000fc80000010000 */
[----:B------:R-:W-:-:S04]  /*3570*/  FFMA.FTZ R0, R19, R0, 0.1331529766321182251 ;  /* 0x3e08594113007423 */ /* 0x000fc80000010000 */
[----:B------:R-:W-:-:S04]  /*3580*/  FFMA.FTZ R0, R19, R0, -0.33332768082618713379 ;  /* 0xbeaaa9ed13007423 */ /* 0x000fc80000010000 */
[----:B------:R-:W-:-:S04]  /*3590*/  FFMA.FTZ R0, R19, R0, RZ ;  /* 0x0000000013007223 */ /* 0x000fc800000100ff */
[----:B------:R-:W-:Y:S02]  /*35a0*/  FFMA.FTZ R19, R24, R0, R24 ;  /* 0x0000000018137223 */ /* 0x000fe40000010018 */
.L_x_37:
[----:B------:R-:W-:Y:S05]  /*35b0*/  BSYNC B0 ;  /* 0x0000000000007941 */ /* 0x000fea0003800000 */
.L_x_35:
        /* <DEDUP_REMOVED lines=17> */
.L_x_39:
[----:B------:R-:W-:Y:S01]  /*36d0*/  IMAD.MOV.U32 R0, RZ, RZ, 0x3c80f082 ;  /* 0x3c80f082ff007424 */ /* 0x000fe200078e00ff */
[----:B------:R-:W-:-:S04]  /*36e0*/  FMUL R21, R25, R25 ;  /* 0x0000001919157220 */ /* 0x000fc80000400000 */
[----:B------:R-:W-:-:S04]  /*36f0*/  FFMA.FTZ R0, R21, R0, -0.052303962409496307373 ;  /* 0xbd563cae15007423 */ /* 0x000fc80000010000 */
[----:B------:R-:W-:-:S04]  /*3700*/  FFMA.FTZ R0, R21, R0, 0.1331529766321182251 ;  /* 0x3e08594115007423 */ /* 0x000fc80000010000 */
[----:B------:R-:W-:-:S04]  /*3710*/  FFMA.FTZ R0, R21, R0, -0.33332768082618713379 ;  /* 0xbeaaa9ed15007423 */ /* 0x000fc80000010000 */
[----:B------:R-:W-:-:S04]  /*3720*/  FFMA.FTZ R0, R21, R0, RZ ;  /* 0x0000000015007223 */ /* 0x000fc800000100ff */
[----:B------:R-:W-:Y:S02]  /*3730*/  FFMA.FTZ R20, R25, R0, R25 ;  /* 0x0000000019147223 */ /* 0x000fe40000010019 */
.L_x_40:
[----:B------:R-:W-:Y:S05]  /*3740*/  BSYNC B0 ;  /* 0x0000000000007941 */ /* 0x000fea0003800000 */
.L_x_38:
        /* <DEDUP_REMOVED lines=16> */
.L_x_42:
[----:B------:R-:W-:Y:S01]  /*3850*/  IMAD.MOV.U32 R0, RZ, RZ, 0x3c80f082 ;  /* 0x3c80f082ff007424 */ /* 0x000fe200078e00ff */
[----:B------:R-:W-:-:S04]  /*3860*/  FMUL R21, R24, R24 ;  /* 0x0000001818157220 */ /* 0x000fc80000400000 */
[----:B------:R-:W-:-:S04]  /*3870*/  FFMA.FTZ R0, R21, R0, -0.052303962409496307373 ;  /* 0xbd563cae15007423 */ /* 0x000fc80000010000 */
[----:B------:R-:W-:-:S04]  /*3880*/  FFMA.FTZ R0, R21, R0, 0.1331529766321182251 ;  /* 0x3e08594115007423 */ /* 0x000fc80000010000 */
[----:B------:R-:W-:-:S04]  /*3890*/  FFMA.FTZ R0, R21, R0, -0.33332768082618713379 ;  /* 0xbeaaa9ed15007423 */ /* 0x000fc80000010000 */
[----:B------:R-:W-:-:S04]  /*38a0*/  FFMA.FTZ R0, R21, R0, RZ ;  /* 0x0000000015007223 */ /* 0x000fc800000100ff */
[----:B------:R-:W-:Y:S02]  /*38b0*/  FFMA.FTZ R21, R24, R0, R24 ;  /* 0x0000000018157223 */ /* 0x000fe40000010018 */
.L_x_43:
[----:B------:R-:W-:Y:S05]  /*38c0*/  BSYNC B0 ;  /* 0x0000000000007941 */ /* 0x000fea0003800000 */
.L_x_41:
[----:B------:R-:W-:Y:S01]  /*38d0*/  FMUL R25, R23, 0.79788458347320556641 ;  /* 0x3f4c422a17197820 */ /* 0x000fe20000400000 */
[----:B------:R-:W-:Y:S01]  /*38e0*/  BSSY B0, `(.L_x_44) ;  /* 0x000001d000007945 */ /* 0x000fe20003800000 */
[----:B------:R-:W-:Y:S01]  /*38f0*/  FMUL R8, R8, 0.5 ;  /* 0x3f00000008087820 */ /* 0x000fe20000400000 */
[----:B------:R-:W-:Y:S01]  /*3900*/  FMUL R9, R9, 0.5 ;  /* 0x3f00000009097820 */ /* 0x000fe20000400000 */
[----:B------:R-:W-:Y:S01]  /*3910*/  FADD.FTZ R26, |R25|, -RZ ;  /* 0x800000ff191a7221 */ /* 0x000fe20000010200 */
[----:B------:R-:W-:Y:S01]  /*3920*/  FMUL R10, R10, 0.5 ;  /* 0x3f0000000a0a7820 */ /* 0x000fe20000400000 */
[----:B------:R-:W-:Y:S01]  /*3930*/  FMUL R11, R11, 0.5 ;  /* 0x3f0000000b0b7820 */ /* 0x000fe20000400000 */
[----:B------:R-:W-:Y:S01]  /*3940*/  FMUL R22, R4, 0.5 ;  /* 0x3f00000004167820 */ /* 0x000fe20000400000 */
[----:B------:R-:W-:Y:S01]  /*3950*/  FMUL R23, R5, 0.5 ;  /* 0x3f00000005177820 */ /* 0x000fe20000400000 */
[----:B------:R-:W-:Y:S01]  /*3960*/  FSETP.GE.AND P0, PT, R26, 0.60000002384185791016, PT ;  /* 0x3f19999a1a00780b */ /* 0x000fe20003f06000 */
[----:B------:R-:W-:Y:S01]  /*3970*/  FMUL R24, R6, 0.5 ;  /* 0x3f00000006187820 */ /* 0x000fe20000400000 */
[----:B------:R-:W-:-:S11]  /*3980*/  FMUL R7, R7, 0.5 ;  /* 0x3f00000007077820 */ /* 0x000fd60000400000 */
        /* <DEDUP_REMOVED lines=11> */
.L_x_45:
[----:B------:R-:W-:Y:S01]  /*3a40*/  IMAD.MOV.U32 R0, RZ, RZ, 0x3c80f082 ;  /* 0x3c80f082ff007424 */ /* 0x000fe200078e00ff */
[----:B------:R-:W-:-:S04]  /*3a50*/  FMUL R5, R25, R25 ;  /* 0x0000001919057220 */ /* 0x000fc80000400000 */
[----:B------:R-:W-:-:S04]  /*3a60*/  FFMA.FTZ R0, R5, R0, -0.052303962409496307373 ;  /* 0xbd563cae05007423 */ /* 0x000fc80000010000 */
[----:B------:R-:W-:-:S04]  /*3a70*/  FFMA.FTZ R0, R5, R0, 0.1331529766321182251 ;  /* 0x3e08594105007423 */ /* 0x000fc80000010000 */
[----:B------:R-:W-:-:S04]  /*3a80*/  FFMA.FTZ R0, R5, R0, -0.33332768082618713379 ;  /* 0xbeaaa9ed05007423 */ /* 0x000fc80000010000 */
[----:B------:R-:W-:-:S04]  /*3a90*/  FFMA.FTZ R0, R5, R0, RZ ;  /* 0x0000000005007223 */ /* 0x000fc800000100ff */
[----:B------:R-:W-:Y:S02]  /*3aa0*/  FFMA.FTZ R0, R0, R25, R25 ;  /* 0x0000001900007223 */ /* 0x000fe40000010019 */
.L_x_46:
[----:B------:R-:W-:Y:S05]  /*3ab0*/  BSYNC B0 ;  /* 0x0000000000007941 */ /* 0x000fea0003800000 */
.L_x_44:
[----:B------:R-:W-:Y:S01]  /*3ac0*/  FADD R16, R16, 1 ;  /* 0x3f80000010107421 */ /* 0x000fe20000000000 */
[----:B------:R-:W-:Y:S01]  /*3ad0*/  FADD R18, R18, 1 ;  /* 0x3f80000012127421 */ /* 0x000fe20000000000 */
[----:B------:R-:W-:Y:S01]  /*3ae0*/  FADD R17, R17, 1 ;  /* 0x3f80000011117421 */ /* 0x000fe20000000000 */
[----:B------:R-:W-:Y:S01]  /*3af0*/  FADD R15, R15, 1 ;  /* 0x3f8000000f0f7421 */ /* 0x000fe20000000000 */
[----:B------:R-:W-:Y:S01]  /*3b00*/  FMUL R5, R16, R9 ;  /* 0x0000000910057220 */ /* 0x000fe20000400000 */
[----:B------:R-:W-:Y:S01]  /*3b10*/  FADD R0, R0, 1 ;  /* 0x3f80000000007421 */ /* 0x000fe20000000000 */
[----:B------:R-:W-:Y:S01]  /*3b20*/  FMUL R17, R17, R10 ;  /* 0x0000000a11117220 */ /* 0x000fe20000400000 */
[----:B------:R-:W-:Y:S01]  /*3b30*/  FMUL R15, R15, R8 ;  /* 0x000000080f0f7220 */ /* 0x000fe20000400000 */
[----:B-1----:R-:W-:Y:S01]  /*3b40*/  FMUL R4, R2, R5 ;  /* 0x0000000502047220 */ /* 0x002fe20000400000 */
[----:B------:R-:W-:Y:S01]  /*3b50*/  FMUL R5, R18, R11 ;  /* 0x0000000b12057220 */ /* 0x000fe20000400000 */
[C---:B------:R-:W-:Y:S01]  /*3b60*/  FMUL R17, R2.reuse, R17 ;  /* 0x0000001102117220 */ /* 0x040fe20000400000 */
[----:B------:R-:W-:Y:S01]  /*3b70*/  FMUL R15, R2, R15 ;  /* 0x0000000f020f7220 */ /* 0x000fe20000400000 */
[----:B------:R-:W-:Y:S01]  /*3b80*/  FMUL R7, R0, R7 ;  /* 0x0000000700077220 */ /* 0x000fe20000400000 */
[C---:B------:R-:W-:Y:S01]  /*3b90*/  FMUL R6, R2.reuse, R5 ;  /* 0x0000000502067220 */ /* 0x040fe20000400000 */
[----:B------:R-:W0:Y:S01]  /*3ba0*/  FRND R4, R4 ;  /* 0x0000000400047307 */ /* 0x000e220000201000 */
[----:B------:R-:W-:Y:S01]  /*3bb0*/  FADD R21, R21, 1 ;  /* 0x3f80000015157421 */ /* 0x000fe20000000000 */
[----:B------:R-:W-:Y:S01]  /*3bc0*/  FMUL R7, R2, R7 ;  /* 0x0000000702077220 */ /* 0x000fe20000400000 */
[----:B------:R-:W-:Y:S01]  /*3bd0*/  FADD R20, R20, 1 ;  /* 0x3f80000014147421 */ /* 0x000fe20000000000 */
[----:B------:R-:W-:Y:S01]  /*3be0*/  FADD R19, R19, 1 ;  /* 0x3f80000013137421 */ /* 0x000fe20000000000 */
[----:B------:R-:W-:-:S02]  /*3bf0*/  FMUL R21, R21, R24 ;  /* 0x0000001815157220 */ /* 0x000fc40000400000 */
[----:B------:R-:W-:Y:S01]  /*3c00*/  FMUL R5, R20, R23 ;  /* 0x0000001714057220 */ /* 0x000fe20000400000 */
[----:B------:R-:W1:Y:S01]  /*3c10*/  FRND R6, R6 ;  /* 0x0000000600067307 */ /* 0x000e620000201000 */
[C---:B------:R-:W-:Y:S01]  /*3c20*/  FMUL R21, R2.reuse, R21 ;  /* 0x0000001502157220 */ /* 0x040fe20000400000 */
[----:B------:R-:W-:Y:S01]  /*3c30*/  FMUL R19, R19, R22 ;  /* 0x0000001613137220 */ /* 0x000fe20000400000 */
[----:B------:R-:W-:-:S03]  /*3c40*/  FMUL R5, R2, R5 ;  /* 0x0000000502057220 */ /* 0x000fc60000400000 */
[----:B------:R-:W-:Y:S02]  /*3c50*/  FMUL R19, R2, R19 ;  /* 0x0000001302137220 */ /* 0x000fe40000400000 */
[----:B------:R-:W2:Y:S01]  /*3c60*/  FRND R17, R17 ;  /* 0x0000001100117307 */ /* 0x000ea20000201000 */
[----:B0-----:R-:W-:-:S07]  /*3c70*/  FSETP.GT.AND P0, PT, R4, -127, PT ;  /* 0xc2fe00000400780b */ /* 0x001fce0003f04000 */
[----:B------:R-:W0:Y:S01]  /*3c80*/  FRND R15, R15 ;  /* 0x0000000f000f7307 */ /* 0x000e220000201000 */
[C---:B-1----:R-:W-:Y:S02]  /*3c90*/  FSETP.GT.AND P2, PT, R6.reuse, -127, PT ;  /* 0xc2fe00000600780b */ /* 0x042fe40003f44000 */
[----:B------:R-:W-:-:S05]  /*3ca0*/  FSETP.NAN.AND P4, PT, R6, R6, PT ;  /* 0x000000060600720b */ /* 0x000fca0003f88000 */
[----:B------:R-:W1:Y:S01]  /*3cb0*/  FRND R7, R7 ;  /* 0x0000000700077307 */ /* 0x000e620000201000 */
[----:B--2---:R-:W-:-:S05]  /*3cc0*/  FSETP.GT.AND P3, PT, R17, -127, PT ;  /* 0xc2fe00001100780b */ /* 0x004fca0003f64000 */
[----:B------:R-:W-:Y:S02]  /*3cd0*/  @!P2 FSEL R6, R6, -127, P4 ;  /* 0xc2fe00000606a808 */ /* 0x000fe40002000000 */
[----:B------:R-:W2:Y:S01]  /*3ce0*/  FRND R21, R21 ;  /* 0x0000001500157307 */ /* 0x000ea20000201000 */
[----:B------:R-:W-:Y:S02]  /*3cf0*/  FSETP.NAN.AND P4, PT, R17, R17, PT ;  /* 0x000000111100720b */ /* 0x000fe40003f88000 */
[----:B0-----:R-:W-:-:S03]  /*3d00*/  FSETP.GT.AND P2, PT, R15, -127, PT ;  /* 0xc2fe00000f00780b */ /* 0x001fc60003f44000 */
[----:B------:R-:W-:Y:S02]  /*3d10*/  @!P3 FSEL R17, R17, -127, P4 ;  /* 0xc2fe00001111b808 */ /* 0x000fe40002000000 */
[----:B------:R-:W0:Y:S01]  /*3d20*/  FRND R5, R5 ;  /* 0x0000000500057307 */ /* 0x000e220000201000 */
[C---:B------:R-:W-:Y:S02]  /*3d30*/  FSETP.NAN.AND P4, PT, R4.reuse, R4, PT ;  /* 0x000000040400720b */ /* 0x040fe40003f88000 */
[----:B-1----:R-:W-:Y:S02]  /*3d40*/  FSETP.GT.AND P3, PT, R7, -127, PT ;  /* 0xc2fe00000700780b */ /* 0x002fe40003f64000 */
[----:B------:R-:W-:Y:S02]  /*3d50*/  @!P0 FSEL R4, R4, -127, P4 ;  /* 0xc2fe000004048808 */ /* 0x000fe40002000000 */
[----:B------:R-:W-:Y:S01]  /*3d60*/  FSETP.NAN.AND P4, PT, R15, R15, PT ;  /* 0x0000000f0f00720b */ /* 0x000fe20003f88000 */
[----:B------:R-:W1:Y:S01]  /*3d70*/  FRND R19, R19 ;  /* 0x0000001300137307 */ /* 0x000e620000201000 */
[----:B--2---:R-:W-:-:S02]  /*3d80*/  FSETP.GT.AND P0, PT, R21, -127, PT ;  /* 0xc2fe00001500780b */ /* 0x004fc40003f04000 */
[----:B------:R-:W-:Y:S02]  /*3d90*/  @!P2 FSEL R15, R15, -127, P4 ;  /* 0xc2fe00000f0fa808 */ /* 0x000fe40002000000 */
[----:B------:R-:W-:Y:S02]  /*3da0*/  FSETP.NAN.AND P2, PT, R7, R7, PT ;  /* 0x000000070700720b */ /* 0x000fe40003f48000 */
[----:B------:R-:W-:Y:S01]  /*3db0*/  FSETP.NAN.AND P5, PT, R21, R21, PT ;  /* 0x000000151500720b */ /* 0x000fe20003fa8000 */
[----:B------:R-:W2:Y:S01]  /*3dc0*/  F2I.S16.TRUNC.NTZ R9, R6 ;  /* 0x0000000600097305 */ /* 0x000ea2000020e900 */
[----:B------:R-:W-:Y:S02]  /*3dd0*/  @!P3 FSEL R7, R7, -127, P2 ;  /* 0xc2fe00000707b808 */ /* 0x000fe40001000000 */
[----:B------:R-:W-:Y:S02]  /*3de0*/  FSETP.GEU.AND P2, PT, R6, 127, PT ;  /* 0x42fe00000600780b */ /* 0x000fe40003f4e000 */
[----:B0-----:R-:W-:-:S02]  /*3df0*/  FSETP.GT.AND P4, PT, R5, -127, PT ;  /* 0xc2fe00000500780b */ /* 0x001fc40003f84000 */
[----:B------:R-:W-:Y:S01]  /*3e00*/  @!P0 FSEL R21, R21, -127, P5 ;  /* 0xc2fe000015158808 */ /* 0x000fe20002800000 */
[----:B------:R-:W0:Y:S01]  /*3e10*/  F2I.S16.TRUNC.NTZ R10, R17 ;  /* 0x00000011000a7305 */ /* 0x000e22000020e900 */
[----:B-1----:R-:W-:Y:S02]  /*3e20*/  FSETP.GT.AND P0, PT, R19, -127, PT ;  /* 0xc2fe00001300780b */ /* 0x002fe40003f04000 */
[----:B------:R-:W-:Y:S02]  /*3e30*/  FSETP.GEU.AND P5, PT, R17, 127, PT ;  /* 0x42fe00001100780b */ /* 0x000fe40003fae000 */
[----:B------:R-:W-:Y:S02]  /*3e40*/  FSETP.NAN.AND P3, PT, R6, R6, PT ;  /* 0x000000060600720b */ /* 0x000fe40003f68000 */
[----:B------:R-:W-:Y:S01]  /*3e50*/  FSETP.NAN.AND P6, PT, R5, R5, PT ;  /* 0x000000050500720b */ /* 0x000fe20003fc8000 */
[----:B------:R-:W1:Y:S01]  /*3e60*/  F2I.S16.TRUNC.NTZ R0, R4 ;  /* 0x0000000400007305 */ /* 0x000e62000020e900 */
[----:B--2---:R-:W-:-:S02]  /*3e70*/  LOP3.LUT R9, R9, 0xffff, RZ, 0xc0, !PT ;  /* 0x0000ffff09097812 */ /* 0x004fc400078ec0ff */
[----:B------:R-:W-:Y:S02]  /*3e80*/  @!P4 FSEL R5, R5, -127, P6 ;  /* 0xc2fe00000505c808 */ /* 0x000fe40003000000 */
[----:B------:R-:W-:Y:S02]  /*3e90*/  @P2 SEL R9, R9, 0x7f, P3 ;  /* 0x0000007f09092807 */ /* 0x000fe40001800000 */
[----:B------:R-:W-:Y:S01]  /*3ea0*/  FSETP.NAN.AND P3, PT, R19, R19, PT ;  /* 0x000000131300720b */ /* 0x000fe20003f68000 */
[----:B------:R-:W2:Y:S01]  /*3eb0*/  F2I.S16.TRUNC.NTZ R8, R15 ;  /* 0x0000000f00087305 */ /* 0x000ea2000020e900 */
[----:B------:R-:W-:Y:S02]  /*3ec0*/  FSETP.GEU.AND P2, PT, R4, 127, PT ;  /* 0x42fe00000400780b */ /* 0x000fe40003f4e000 */
[----:B------:R-:W-:Y:S02]  /*3ed0*/  FSETP.GEU.AND P4, PT, R15, 127, PT ;  /* 0x42fe00000f00780b */ /* 0x000fe40003f8e000 */
[----:B------:R-:W-:-:S02]  /*3ee0*/  FSETP.NAN.AND P6, PT, R17, R17, PT ;  /* 0x000000111100720b */ /* 0x000fc40003fc8000 */
[----:B0-----:R-:W-:Y:S01]  /*3ef0*/  LOP3.LUT R10, R10, 0xffff, RZ, 0xc0, !PT ;  /* 0x0000ffff0a0a7812 */ /* 0x001fe200078ec0ff */
[----:B------:R2:W0:Y:S01]  /*3f00*/  F2I.S16.TRUNC.NTZ R11, R7 ;  /* 0x00000007000b7305 */ /* 0x000422000020e900 */
[----:B------:R-:W-:Y:S02]  /*3f10*/  @!P0 FSEL R19, R19, -127, P3 ;  /* 0xc2fe000013138808 */ /* 0x000fe40001800000 */
[----:B------:R-:W-:Y:S02]  /*3f20*/  @P5 SEL R10, R10, 0x7f, P6 ;  /* 0x0000007f0a0a5807 */ /* 0x000fe40003000000 */
[----:B------:R-:W-:Y:S02]  /*3f30*/  FSETP.NAN.AND P6, PT, R4, R4, PT ;  /* 0x000000040400720b */ /* 0x000fe40003fc8000 */
[C---:B------:R-:W-:Y:S01]  /*3f40*/  FSETP.GEU.AND P3, PT, R7.reuse, 127, PT ;  /* 0x42fe00000700780b */ /* 0x040fe20003f6e000 */
[----:B------:R-:W3:Y:S01]  /*3f50*/  F2I.S16.TRUNC.NTZ R6, R5 ;  /* 0x0000000500067305 */ /* 0x000ee2000020e900 */
[----:B------:R-:W-:-:S02]  /*3f60*/  FSETP.NAN.AND P0, PT, R7, R7, PT ;  /* 0x000000070700720b */ /* 0x000fc40003f08000 */
[----:B------:R-:W-:Y:S02]  /*3f70*/  FSETP.NAN.AND P5, PT, R15, R15, PT ;  /* 0x0000000f0f00720b */ /* 0x000fe40003fa8000 */
[----:B-1----:R-:W-:Y:S02]  /*3f80*/  LOP3.LUT R0, R0, 0xffff, RZ, 0xc0, !PT ;  /* 0x0000ffff00007812 */ /* 0x002fe400078ec0ff */
[----:B--2---:R-:W-:Y:S01]  /*3f90*/  LOP3.LUT R7, R8, 0xffff, RZ, 0xc0, !PT ;  /* 0x0000ffff08077812 */ /* 0x004fe200078ec0ff */
[----:B------:R-:W1:Y:S01]  /*3fa0*/  F2I.S16.TRUNC.NTZ R4, R19 ;  /* 0x0000001300047305 */ /* 0x000e62000020e900 */
[----:B------:R-:W-:Y:S02]  /*3fb0*/  @P2 SEL R0, R0, 0x7f, P6 ;  /* 0x0000007f00002807 */ /* 0x000fe40003000000 */
[----:B------:R-:W-:Y:S02]  /*3fc0*/  @P4 SEL R7, R7, 0x7f, P5 ;  /* 0x0000007f07074807 */ /* 0x000fe40002800000 */
[----:B------:R-:W-:-:S02]  /*3fd0*/  FSETP.GEU.AND P6, PT, R5, 127, PT ;  /* 0x42fe00000500780b */ /* 0x000fc40003fce000 */
[----:B------:R-:W-:Y:S01]  /*3fe0*/  FSETP.GEU.AND P4, PT, R19, 127, PT ;  /* 0x42fe00001300780b */ /* 0x000fe20003f8e000 */
[----:B------:R-:W2:Y:S01]  /*3ff0*/  F2I.S16.TRUNC.NTZ R16, R21 ;  /* 0x0000001500107305 */ /* 0x000ea2000020e900 */
[----:B0-----:R-:W-:Y:S02]  /*4000*/  LOP3.LUT R11, R11, 0xffff, RZ, 0xc0, !PT ;  /* 0x0000ffff0b0b7812 */ /* 0x001fe400078ec0ff */
[----:B---3--:R-:W-:Y:S02]  /*4010*/  LOP3.LUT R6, R6, 0xffff, RZ, 0xc0, !PT ;  /* 0x0000ffff06067812 */ /* 0x008fe400078ec0ff */
[----:B------:R-:W-:Y:S02]  /*4020*/  @P3 SEL R11, R11, 0x7f, P0 ;  /* 0x0000007f0b0b3807 */ /* 0x000fe40000000000 */
[----:B------:R-:W-:Y:S02]  /*4030*/  FSETP.NAN.AND P3, PT, R5, R5, PT ;  /* 0x000000050500720b */ /* 0x000fe40003f68000 */
[----:B------:R-:W-:-:S02]  /*4040*/  FSETP.NAN.AND P0, PT, R19, R19, PT ;  /* 0x000000131300720b */ /* 0x000fc40003f08000 */
[----:B-1----:R-:W-:Y:S02]  /*4050*/  LOP3.LUT R5, R4, 0xffff, RZ, 0xc0, !PT ;  /* 0x0000ffff04057812 */ /* 0x002fe400078ec0ff */
[----:B------:R-:W-:Y:S02]  /*4060*/  @P6 SEL R6, R6, 0x7f, P3 ;  /* 0x0000007f06066807 */ /* 0x000fe40001800000 */
[----:B------:R-:W-:Y:S02]  /*4070*/  @P4 SEL R5, R5, 0x7f, P0 ;  /* 0x0000007f05054807 */ /* 0x000fe40000000000 */
[----:B------:R-:W-:Y:S02]  /*4080*/  IADD3 R4, P0, R13, c[0x0][0x1a0], RZ ;  /* 0x000068000d047a10 */ /* 0x000fe40007f1e0ff */
[----:B------:R-:W-:Y:S02]  /*4090*/  FSETP.GEU.AND P2, PT, R21, 127, PT ;  /* 0x42fe00001500780b */ /* 0x000fe40003f4e000 */
[----:B------:R-:W-:-:S02]  /*40a0*/  PRMT R6, R5, 0x3340, R6 ;  /* 0x0000334005067816 */ /* 0x000fc40000000006 */
[----:B------:R-:W-:Y:S02]  /*40b0*/  LEA.HI.X.SX32 R5, R13, c[0x0][0x1a4], 0x1, P0 ;  /* 0x000069000d057a11 */ /* 0x000fe400000f0eff */
[----:B------:R-:W-:Y:S02]  /*40c0*/  IADD3 R14, P0, R14, 0x1000, RZ ;  /* 0x000010000e0e7810 */ /* 0x000fe40007f1e0ff */
[----:B------:R-:W-:Y:S02]  /*40d0*/  FSETP.NAN.AND P5, PT, R21, R21, PT ;  /* 0x000000151500720b */ /* 0x000fe40003fa8000 */
[----:B--2---:R-:W-:Y:S01]  /*40e0*/  LOP3.LUT R16, R16, 0xffff, RZ, 0xc0, !PT ;  /* 0x0000ffff10107812 */ /* 0x004fe200078ec0ff */
[----:B------:R-:W-:Y:S01]  /*40f0*/  IMAD.X R12, RZ, RZ, R12, P0 ;  /* 0x000000ffff0c7224 */ /* 0x000fe200000e060c */
[----:B------:R-:W-:Y:S02]  /*4100*/  ISETP.GE.U32.AND P0, PT, R14, 0x2000, PT ;  /* 0x000020000e00780c */ /* 0x000fe40003f06070 */
[----:B------:R-:W-:-:S02]  /*4110*/  @P2 SEL R16, R16, 0x7f, P5 ;  /* 0x0000007f10102807 */ /* 0x000fc40002800000 */
[----:B------:R-:W-:Y:S02]  /*4120*/  ISETP.GE.U32.AND.EX P0, PT, R12, RZ, PT, P0 ;  /* 0x000000ff0c00720c */ /* 0x000fe40003f06100 */
[----:B------:R-:W-:Y:S02]  /*4130*/  PRMT R9, R10, 0x3340, R9 ;  /* 0x000033400a097816 */ /* 0x000fe40000000009 */
[----:B------:R-:W-:Y:S02]  /*4140*/  PRMT R0, R7, 0x3340, R0 ;  /* 0x0000334007007816 */ /* 0x000fe40000000000 */
[----:B------:R-:W-:Y:S02]  /*4150*/  PRMT R11, R16, 0x3340, R11 ;  /* 0x00003340100b7816 */ /* 0x000fe4000000000b */
[----:B------:R-:W-:Y:S02]  /*4160*/  PRMT R10, R0, 0x5410, R9 ;  /* 0x00005410000a7816 */ /* 0x000fe40000000009 */
[----:B------:R-:W-:-:S05]  /*4170*/  PRMT R11, R6, 0x5410, R11 ;  /* 0x00005410060b7816 */ /* 0x000fca000000000b */
[----:B------:R0:W-:Y:S01]  /*4180*/  @!P1 STG.E.64 [R4.64], R10 ;  /* 0x0000000a04009986 */ /* 0x0001e2000c101b06 */
[----:B------:R-:W-:Y:S05]  /*4190*/  @P0 EXIT ;  /* 0x000000000000094d */ /* 0x000fea0003800000 */
[----:B------:R-:W-:Y:S05]  /*41a0*/  BRA `(.L_x_47) ;  /* 0xffffeb1000007947 */ /* 0x000fea000383ffff */
.L_x_48:
[----:B------:R-:W-:-:S00]  /*41b0*/  BRA `(.L_x_48) ;  /* 0xfffffff000007947 */ /* 0x000fc0000383ffff */
[----:B------:R-:W-:-:S00]  /*41c0*/  NOP ;  /* 0x0000000000007918 */ /* 0x000fc00000000000 */
        /* <DEDUP_REMOVED lines=11> */
.L_x_49:


//--------------------- .nv.global.init           --------------------------
	.section	.nv.global.init,"aw",@progbits
.nv.global.init:
	.type		_$_str,@object
	.size		_$_str,(.L_0 - _$_str)
_$_str:
        /*0000*/ 	.byte	0x5f, 0x5f, 0x43, 0x55, 0x44, 0x41, 0x5f, 0x46, 0x54, 0x5a, 0x00
.L_0:


//--------------------- .nv.shared.triton_red_fused__to_copy_add_amax_amin_clamp_gelu_mul_reciprocal_17 --------------------------
	.section	.nv.shared.triton_red_fused__to_copy_add_amax_amin_clamp_gelu_mul_reciprocal_17,"aw",@nobits
	.sectionflags	@""
	.align	16
